	.headerflags	@"EF_CUDA_TEXMODE_UNIFIED EF_CUDA_64BIT_ADDRESS EF_CUDA_SM86 EF_CUDA_VIRTUAL_SM(EF_CUDA_SM86)"
	.elftype	@"ET_EXEC"


//--------------------- .nv.info                  --------------------------
	.section	.nv.info,"",@"SHT_CUDA_INFO"
	.align	4


	//----- nvinfo : EIATTR_REGCOUNT
	.align		4
        /*0000*/ 	.byte	0x04, 0x2f
        /*0002*/ 	.short	(.L_1 - .L_0)
	.align		4
.L_0:
        /*0004*/ 	.word	index@(triton_mm)
        /*0008*/ 	.word	0x00000064


	//----- nvinfo : EIATTR_MAX_STACK_SIZE
	.align		4
.L_1:
        /*000c*/ 	.byte	0x04, 0x23
        /*000e*/ 	.short	(.L_3 - .L_2)
	.align		4
.L_2:
        /*0010*/ 	.word	index@(triton_mm)
        /*0014*/ 	.word	0x00000000


	//----- nvinfo : EIATTR_MIN_STACK_SIZE
	.align		4
.L_3:
        /*0018*/ 	.byte	0x04, 0x12
        /*001a*/ 	.short	(.L_5 - .L_4)
	.align		4
.L_4:
        /*001c*/ 	.word	index@(triton_mm)
        /*0020*/ 	.word	0x00000000


	//----- nvinfo : EIATTR_FRAME_SIZE
	.align		4
.L_5:
        /*0024*/ 	.byte	0x04, 0x11
        /*0026*/ 	.short	(.L_7 - .L_6)
	.align		4
.L_6:
        /*0028*/ 	.word	index@(triton_mm)
        /*002c*/ 	.word	0x00000000
.L_7:


//--------------------- .nv.info.triton_mm        --------------------------
	.section	.nv.info.triton_mm,"",@"SHT_CUDA_INFO"
	.align	4


	//----- nvinfo : EIATTR_CUDA_API_VERSION
	.align		4
        /*0000*/ 	.byte	0x04, 0x37
        /*0002*/ 	.short	(.L_9 - .L_8)
.L_8:
        /*0004*/ 	.word	0x0000007b


	//----- nvinfo : EIATTR_SW2861232_WAR
	.align		4
.L_9:
        /*0008*/ 	.byte	0x01, 0x35
	.zero		2


	//----- nvinfo : EIATTR_PARAM_CBANK
	.align		4
        /*000c*/ 	.byte	0x04, 0x0a
        /*000e*/ 	.short	(.L_11 - .L_10)
	.align		4
.L_10:
        /*0010*/ 	.word	index@(.nv.constant0.triton_mm)
        /*0014*/ 	.short	0x0160
        /*0016*/ 	.short	0x001c


	//----- nvinfo : EIATTR_CBANK_PARAM_SIZE
	.align		4
.L_11:
        /*0018*/ 	.byte	0x03, 0x19
        /*001a*/ 	.short	0x001c


	//----- nvinfo : EIATTR_KPARAM_INFO
	.align		4
        /*001c*/ 	.byte	0x04, 0x17
        /*001e*/ 	.short	(.L_13 - .L_12)
.L_12:
        /*0020*/ 	.word	0x00000000
        /*0024*/ 	.short	0x0003
        /*0026*/ 	.short	0x0018
        /*0028*/ 	.byte	0x00, 0xf0, 0x11, 0x00


	//----- nvinfo : EIATTR_KPARAM_INFO
	.align		4
.L_13:
        /*002c*/ 	.byte	0x04, 0x17
        /*002e*/ 	.short	(.L_15 - .L_14)
.L_14:
        /*0030*/ 	.word	0x00000000
        /*0034*/ 	.short	0x0002
        /*0036*/ 	.short	0x0010
        /*0038*/ 	.byte	0x00, 0xf0, 0x21, 0x00


	//----- nvinfo : EIATTR_KPARAM_INFO
	.align		4
.L_15:
        /*003c*/ 	.byte	0x04, 0x17
        /*003e*/ 	.short	(.L_17 - .L_16)
.L_16:
        /*0040*/ 	.word	0x00000000
        /*0044*/ 	.short	0x0001
        /*0046*/ 	.short	0x0008
        /*0048*/ 	.byte	0x00, 0xf0, 0x21, 0x00


	//----- nvinfo : EIATTR_KPARAM_INFO
	.align		4
.L_17:
        /*004c*/ 	.byte	0x04, 0x17
        /*004e*/ 	.short	(.L_19 - .L_18)
.L_18:
        /*0050*/ 	.word	0x00000000
        /*0054*/ 	.short	0x0000
        /*0056*/ 	.short	0x0000
        /*0058*/ 	.byte	0x00, 0xf0, 0x21, 0x00


	//----- nvinfo : EIATTR_MAXREG_COUNT
	.align		4
.L_19:
        /*005c*/ 	.byte	0x03, 0x1b
        /*005e*/ 	.short	0x00ff


	//----- nvinfo : EIATTR_EXIT_INSTR_OFFSETS
	.align		4
        /*0060*/ 	.byte	0x04, 0x1c
        /*0062*/ 	.short	(.L_21 - .L_20)


	//   ....[0]....
.L_20:
        /*0064*/ 	.word	0x00000030


	//   ....[1]....
        /*0068*/ 	.word	0x00005b60


	//   ....[2]....
        /*006c*/ 	.word	0x00005bb0


	//----- nvinfo : EIATTR_MAX_THREADS
	.align		4
.L_21:
        /*0070*/ 	.byte	0x04, 0x05
        /*0072*/ 	.short	(.L_23 - .L_22)
.L_22:
        /*0074*/ 	.word	0x00000100
        /*0078*/ 	.word	0x00000001
        /*007c*/ 	.word	0x00000001
.L_23:


//--------------------- .nv.rel.action            --------------------------
	.section	.nv.rel.action,"",@"SHT_CUDA_RELOCINFO"
	.align	8
	.sectionentsize	8
        /*0000*/ 	.byte	0x73, 0x00, 0x00, 0x00, 0x00, 0x00, 0x00, 0x00, 0x00, 0x00, 0x00, 0x11, 0x25, 0x00, 0x05, 0x36


//--------------------- .nv.constant0.triton_mm   --------------------------
	.section	.nv.constant0.triton_mm,"a",@progbits
	.align	4
.nv.constant0.triton_mm:
	.zero		380


//--------------------- .text.triton_mm           --------------------------
	.section	.text.triton_mm,"ax",@progbits
	.sectionflags	@"SHF_BARRIERS=1"
	.sectioninfo	@"SHI_REGISTERS=100"
	.align	128
        .global         triton_mm
        .type           triton_mm,@function
        .size           triton_mm,(.L_x_3 - triton_mm)
        .other          triton_mm,@"STO_CUDA_ENTRY STV_DEFAULT"
triton_mm:
.text.triton_mm:
[----:B------:R-:W-:-:S02]  /*0000*/  MOV R1, c[0x0][0x28] ;  /* 0x00000a0000017a02 */ /* 0x000fc40000000f00 */
[----:B------:R-:W-:-:S04]  /*0010*/  MOV R0, c[0x0][0x178] ;  /* 0x00005e0000007a02 */ /* 0x000fc80000000f00 */
[----:B------:R-:W-:-:S13]  /*0020*/  LOP3.LUT P0, RZ, R0, 0xffffff, RZ, 0xc0, !PT ;  /* 0x00ffffff00ff7812 */ /* 0x000fda000780c0ff */
[----:B------:R-:W-:Y:S05]  /*0030*/  @!P0 EXIT ;  /* 0x000000000000894d */ /* 0x000fea0003800000 */
[----:B------:R-:W1:Y:S01]  /*0040*/  S2R R9, SR_CTAID.X ;  /* 0x0000000000097919 */ /* 0x000e620000002500 */
[----:B------:R-:W-:Y:S01]  /*0050*/  IADD3 R0, R0, 0x3f, RZ ;  /* 0x0000003f00007810 */ /* 0x000fe20007ffe0ff */
[----:B------:R-:W-:Y:S01]  /*0060*/  ULDC.64 UR4, c[0x0][0x118] ;  /* 0x0000460000047ab9 */ /* 0x000fe20000000a00 */
[----:B------:R-:W-:Y:S01]  /*0070*/  MOV R21, 0x4 ;  /* 0x0000000400157802 */ /* 0x000fe20000000f00 */
[----:B------:R-:W2:Y:S01]  /*0080*/  S2R R16, SR_TID.X ;  /* 0x0000000000107919 */ /* 0x000ea20000002100 */
[----:B------:R-:W-:Y:S01]  /*0090*/  SHF.R.S32.HI R3, RZ, 0x1f, R0 ;  /* 0x0000001fff037819 */ /* 0x000fe20000011400 */
[----:B------:R-:W-:Y:S01]  /*00a0*/  CS2R R26, SRZ ;  /* 0x00000000001a7805 */ /* 0x000fe2000001ff00 */
[----:B------:R-:W-:Y:S01]  /*00b0*/  MOV R70, 0x1 ;  /* 0x0000000100467802 */ /* 0x000fe20000000f00 */
[----:B------:R-:W-:Y:S01]  /*00c0*/  CS2R R28, SRZ ;  /* 0x00000000001c7805 */ /* 0x000fe2000001ff00 */
[----:B------:R-:W-:Y:S01]  /*00d0*/  LEA.HI R3, R3, R0, RZ, 0x6 ;  /* 0x0000000003037211 */ /* 0x000fe200078f30ff */
[----:B------:R-:W-:Y:S01]  /*00e0*/  CS2R R30, SRZ ;  /* 0x00000000001e7805 */ /* 0x000fe2000001ff00 */
[----:B------:R-:W-:Y:S01]  /*00f0*/  MOV R78, 0xffffffc0 ;  /* 0xffffffc0004e7802 */ /* 0x000fe20000000f00 */
[----:B------:R-:W-:-:S02]  /*0100*/  UMOV UR6, URZ ;  /* 0x0000003f00067c82 */ /* 0x000fc40008000000 */
[----:B------:R-:W-:Y:S02]  /*0110*/  UMOV UR7, URZ ;  /* 0x0000003f00077c82 */ /* 0x000fe40008000000 */
[----:B------:R-:W-:Y:S01]  /*0120*/  UMOV UR8, 0x8000 ;  /* 0x0000800000087882 */ /* 0x000fe20000000000 */
[----:B-1----:R-:W-:Y:S02]  /*0130*/  SHF.R.S32.HI R2, RZ, 0x1f, R9 ;  /* 0x0000001fff027819 */ /* 0x002fe40000011409 */
[----:B------:R-:W-:Y:S02]  /*0140*/  ISETP.GE.AND P1, PT, R9, RZ, PT ;  /* 0x000000ff0900720c */ /* 0x000fe40003f26270 */
[----:B------:R-:W-:Y:S02]  /*0150*/  LEA.HI R4, R2, R9, RZ, 0x5 ;  /* 0x0000000902047211 */ /* 0x000fe400078f28ff */
[----:B--2---:R-:W-:Y:S02]  /*0160*/  SHF.L.U32 R74, R16, 0x2, RZ ;  /* 0x00000002104a7819 */ /* 0x004fe400000006ff */
[----:B------:R-:W-:-:S02]  /*0170*/  SHF.R.S32.HI R2, RZ, 0x5, R4 ;  /* 0x00000005ff027819 */ /* 0x000fc40000011404 */
[----:B------:R-:W-:Y:S02]  /*0180*/  LOP3.LUT R4, R4, 0xffffffe0, RZ, 0xc0, !PT ;  /* 0xffffffe004047812 */ /* 0x000fe400078ec0ff */
[----:B------:R-:W-:Y:S02]  /*0190*/  SHF.L.U32 R6, R2, 0x3, RZ ;  /* 0x0000000302067819 */ /* 0x000fe400000006ff */
[----:B------:R-:W-:Y:S02]  /*01a0*/  IADD3 R4, -R4, R9, RZ ;  /* 0x0000000904047210 */ /* 0x000fe40007ffe1ff */
[----:B------:R-:W-:Y:S02]  /*01b0*/  LEA.HI.SX32 R3, R3, -R6, 0x1a ;  /* 0x8000000603037211 */ /* 0x000fe400078fd2ff */
[----:B------:R-:W-:Y:S02]  /*01c0*/  LOP3.LUT R74, R74, 0x3c, RZ, 0xc0, !PT ;  /* 0x0000003c4a4a7812 */ /* 0x000fe400078ec0ff */
[----:B------:R-:W-:-:S02]  /*01d0*/  IMNMX R5, R3, 0x8, PT ;  /* 0x0000000803057817 */ /* 0x000fc40003800200 */
[----:B------:R-:W-:Y:S02]  /*01e0*/  SHF.L.U32 R71, R16, 0x4, RZ ;  /* 0x0000000410477819 */ /* 0x000fe400000006ff */
[-C--:B------:R-:W-:Y:S02]  /*01f0*/  IABS R11, R5.reuse ;  /* 0x00000005000b7213 */ /* 0x080fe40000000000 */
[----:B------:R-:W-:Y:S02]  /*0200*/  IABS R10, R5 ;  /* 0x00000005000a7213 */ /* 0x000fe40000000000 */
[----:B------:R-:W1:Y:S01]  /*0210*/  I2F.RP R0, R11 ;  /* 0x0000000b00007306 */ /* 0x000e620000209400 */
[----:B------:R-:W-:Y:S02]  /*0220*/  LOP3.LUT R71, R71, 0x3f00, RZ, 0xc0, !PT ;  /* 0x00003f0047477812 */ /* 0x000fe400078ec0ff */
[----:B------:R-:W-:Y:S02]  /*0230*/  IADD3 R13, RZ, -R10, RZ ;  /* 0x8000000aff0d7210 */ /* 0x000fe40007ffe0ff */
[----:B------:R-:W-:-:S02]  /*0240*/  IABS R10, R4 ;  /* 0x00000004000a7213 */ /* 0x000fc40000000000 */
[----:B------:R-:W-:-:S04]  /*0250*/  LOP3.LUT R4, R4, R5, RZ, 0x3c, !PT ;  /* 0x0000000504047212 */ /* 0x000fc800078e3cff */
[----:B------:R-:W-:Y:S01]  /*0260*/  ISETP.GE.AND P3, PT, R4, RZ, PT ;  /* 0x000000ff0400720c */ /* 0x000fe20003f66270 */
[----:B-1----:R-:W1:Y:S02]  /*0270*/  MUFU.RCP R0, R0 ;  /* 0x0000000000007308 */ /* 0x002e640000001000 */
[----:B-1----:R-:W-:Y:S02]  /*0280*/  IADD3 R2, R0, 0xffffffe, RZ ;  /* 0x0ffffffe00027810 */ /* 0x002fe40007ffe0ff */
[----:B------:R-:W-:-:S04]  /*0290*/  IABS R0, c[0x0][0x178] ;  /* 0x00005e0000007a13 */ /* 0x000fc80000000000 */
[----:B------:R1:W2:Y:S02]  /*02a0*/  F2I.FTZ.U32.TRUNC.NTZ R3, R2 ;  /* 0x0000000200037305 */ /* 0x0002a4000021f000 */
[----:B-1----:R-:W-:Y:S02]  /*02b0*/  MOV R2, RZ ;  /* 0x000000ff00027202 */ /* 0x002fe40000000f00 */
[----:B--2---:R-:W-:-:S05]  /*02c0*/  IADD3 R8, RZ, -R3, RZ ;  /* 0x80000003ff087210 */ /* 0x004fca0007ffe0ff */
[----:B------:R-:W-:Y:S01]  /*02d0*/  IMAD R7, R8, R11, RZ ;  /* 0x0000000b08077224 */ /* 0x000fe200078e02ff */
[----:B------:R-:W-:-:S03]  /*02e0*/  IABS R8, R9 ;  /* 0x0000000900087213 */ /* 0x000fc60000000000 */
[----:B------:R-:W-:Y:S02]  /*02f0*/  IMAD.HI.U32 R3, R3, R7, R2 ;  /* 0x0000000703037227 */ /* 0x000fe400078e0002 */
[----:B------:R-:W1:Y:S04]  /*0300*/  I2F.RP R7, R0 ;  /* 0x0000000000077306 */ /* 0x000e680000209400 */
[----:B------:R-:W-:-:S04]  /*0310*/  IMAD.HI.U32 R2, R3, R8, RZ ;  /* 0x0000000803027227 */ /* 0x000fc800078e00ff */
[----:B------:R-:W-:Y:S02]  /*0320*/  IMAD R2, R2, R13, R8 ;  /* 0x0000000d02027224 */ /* 0x000fe400078e0208 */
[----:B------:R-:W-:-:S03]  /*0330*/  IMAD.HI.U32 R8, R3, R10, RZ ;  /* 0x0000000a03087227 */ /* 0x000fc600078e00ff */
[C---:B------:R-:W-:Y:S01]  /*0340*/  ISETP.GT.U32.AND P0, PT, R11.reuse, R2, PT ;  /* 0x000000020b00720c */ /* 0x040fe20003f04070 */
[----:B------:R-:W-:Y:S01]  /*0350*/  IMAD R10, R8, R13, R10 ;  /* 0x0000000d080a7224 */ /* 0x000fe200078e020a */
[----:B-1----:R-:W1:Y:S04]  /*0360*/  MUFU.RCP R7, R7 ;  /* 0x0000000700077308 */ /* 0x002e680000001000 */
[----:B------:R-:W-:-:S07]  /*0370*/  ISETP.GT.U32.AND P2, PT, R11, R10, PT ;  /* 0x0000000a0b00720c */ /* 0x000fce0003f44070 */
[----:B------:R-:W-:-:S04]  /*0380*/  @!P0 IADD3 R2, R2, -R11, RZ ;  /* 0x8000000b02028210 */ /* 0x000fc80007ffe0ff */
[----:B------:R-:W-:Y:S02]  /*0390*/  ISETP.GT.U32.AND P0, PT, R11, R2, PT ;  /* 0x000000020b00720c */ /* 0x000fe40003f04070 */
[----:B-1----:R-:W-:Y:S02]  /*03a0*/  IADD3 R3, R7, 0xffffffe, RZ ;  /* 0x0ffffffe07037810 */ /* 0x002fe40007ffe0ff */
[----:B------:R-:W-:Y:S02]  /*03b0*/  LOP3.LUT R7, RZ, R5, RZ, 0x33, !PT ;  /* 0x00000005ff077212 */ /* 0x000fe400078e33ff */
[----:B------:R-:W-:Y:S02]  /*03c0*/  @!P2 IADD3 R10, R10, -R11, RZ ;  /* 0x8000000b0a0aa210 */ /* 0x000fe40007ffe0ff */
[----:B------:R-:W1:Y:S01]  /*03d0*/  F2I.FTZ.U32.TRUNC.NTZ R3, R3 ;  /* 0x0000000300037305 */ /* 0x000e62000021f000 */
[----:B------:R-:W-:-:S04]  /*03e0*/  @!P2 IADD3 R8, R8, 0x1, RZ ;  /* 0x000000010808a810 */ /* 0x000fc80007ffe0ff */
[-C--:B------:R-:W-:Y:S02]  /*03f0*/  @!P0 IADD3 R2, R2, -R11.reuse, RZ ;  /* 0x8000000b02028210 */ /* 0x080fe40007ffe0ff */
[----:B------:R-:W-:Y:S02]  /*0400*/  ISETP.NE.AND P0, PT, R5, RZ, PT ;  /* 0x000000ff0500720c */ /* 0x000fe40003f05270 */
[----:B------:R-:W-:Y:S02]  /*0410*/  @!P1 IADD3 R2, -R2, RZ, RZ ;  /* 0x000000ff02029210 */ /* 0x000fe40007ffe1ff */
[----:B------:R-:W-:Y:S02]  /*0420*/  SHF.R.U32.HI R5, RZ, 0x4, R16 ;  /* 0x00000004ff057819 */ /* 0x000fe40000011610 */
[----:B------:R-:W-:Y:S02]  /*0430*/  SEL R9, R7, R2, !P0 ;  /* 0x0000000207097207 */ /* 0x000fe40004000000 */
[----:B------:R-:W-:-:S02]  /*0440*/  ISETP.GE.U32.AND P1, PT, R10, R11, PT ;  /* 0x0000000b0a00720c */ /* 0x000fc40003f26070 */
[----:B-1----:R-:W-:Y:S02]  /*0450*/  IADD3 R2, RZ, -R3, RZ ;  /* 0x80000003ff027210 */ /* 0x002fe40007ffe0ff */
[----:B------:R-:W-:Y:S02]  /*0460*/  IADD3 R9, R6, R9, RZ ;  /* 0x0000000906097210 */ /* 0x000fe40007ffe0ff */
[----:B------:R-:W-:Y:S02]  /*0470*/  MOV R11, R2 ;  /* 0x00000002000b7202 */ /* 0x000fe40000000f00 */
[----:B------:R-:W-:Y:S02]  /*0480*/  SGXT.U32 R5, R5, 0x4 ;  /* 0x000000040505781a */ /* 0x000fe40000000000 */
[----:B------:R-:W-:Y:S01]  /*0490*/  SHF.L.U32 R66, R9, 0x6, RZ ;  /* 0x0000000609427819 */ /* 0x000fe200000006ff */
[----:B------:R-:W-:Y:S01]  /*04a0*/  IMAD R9, R11, R0, RZ ;  /* 0x000000000b097224 */ /* 0x000fe200078e02ff */
[----:B------:R-:W-:-:S02]  /*04b0*/  MOV R2, RZ ;  /* 0x000000ff00027202 */ /* 0x000fc40000000f00 */
[C---:B------:R-:W-:Y:S02]  /*04c0*/  LOP3.LUT R69, R66.reuse, R5, RZ, 0xfc, !PT ;  /* 0x0000000542457212 */ /* 0x040fe400078efcff */
[C---:B------:R-:W-:Y:S01]  /*04d0*/  LOP3.LUT R68, R66.reuse, 0x10, R5, 0xfe, !PT ;  /* 0x0000001042447812 */ /* 0x040fe200078efe05 */
[----:B------:R-:W-:Y:S01]  /*04e0*/  IMAD.HI.U32 R2, R3, R9, R2 ;  /* 0x0000000903027227 */ /* 0x000fe200078e0002 */
[----:B------:R-:W-:Y:S02]  /*04f0*/  IABS R9, R69 ;  /* 0x0000004500097213 */ /* 0x000fe40000000000 */
[----:B------:R-:W-:Y:S02]  /*0500*/  IABS R11, R68 ;  /* 0x00000044000b7213 */ /* 0x000fe40000000000 */
[--C-:B------:R-:W-:Y:S01]  /*0510*/  LOP3.LUT R67, R66, 0x20, R5.reuse, 0xfe, !PT ;  /* 0x0000002042437812 */ /* 0x100fe200078efe05 */
[----:B------:R-:W-:Y:S01]  /*0520*/  IMAD.HI.U32 R3, R2, R9, RZ ;  /* 0x0000000902037227 */ /* 0x000fe200078e00ff */
[----:B------:R-:W-:-:S02]  /*0530*/  LOP3.LUT R66, R66, 0x30, R5, 0xfe, !PT ;  /* 0x0000003042427812 */ /* 0x000fc400078efe05 */
[----:B------:R-:W-:Y:S01]  /*0540*/  @P1 IADD3 R8, R8, 0x1, RZ ;  /* 0x0000000108081810 */ /* 0x000fe20007ffe0ff */
[C---:B------:R-:W-:Y:S01]  /*0550*/  IMAD.HI.U32 R4, R2.reuse, R11, RZ ;  /* 0x0000000b02047227 */ /* 0x040fe200078e00ff */
[----:B------:R-:W-:Y:S02]  /*0560*/  IABS R13, R67 ;  /* 0x00000043000d7213 */ /* 0x000fe40000000000 */
[----:B------:R-:W-:Y:S02]  /*0570*/  IABS R15, R66 ;  /* 0x00000042000f7213 */ /* 0x000fe40000000000 */
[----:B------:R-:W-:Y:S01]  /*0580*/  IADD3 R3, -R3, RZ, RZ ;  /* 0x000000ff03037210 */ /* 0x000fe20007ffe1ff */
[----:B------:R-:W-:Y:S01]  /*0590*/  IMAD.HI.U32 R6, R2, R13, RZ ;  /* 0x0000000d02067227 */ /* 0x000fe200078e00ff */
[----:B------:R-:W-:Y:S02]  /*05a0*/  @!P3 IADD3 R8, -R8, RZ, RZ ;  /* 0x000000ff0808b210 */ /* 0x000fe40007ffe1ff */
[----:B------:R-:W-:Y:S01]  /*05b0*/  IADD3 R4, -R4, RZ, RZ ;  /* 0x000000ff04047210 */ /* 0x000fe20007ffe1ff */
[----:B------:R-:W-:Y:S01]  /*05c0*/  IMAD.HI.U32 R2, R2, R15, RZ ;  /* 0x0000000f02027227 */ /* 0x000fe200078e00ff */
[----:B------:R-:W-:-:S02]  /*05d0*/  SEL R8, R7, R8, !P0 ;  /* 0x0000000807087207 */ /* 0x000fc40004000000 */
[----:B------:R-:W-:Y:S01]  /*05e0*/  IADD3 R6, -R6, RZ, RZ ;  /* 0x000000ff06067210 */ /* 0x000fe20007ffe1ff */
[----:B------:R-:W-:Y:S01]  /*05f0*/  IMAD R3, R0, R3, R9 ;  /* 0x0000000300037224 */ /* 0x000fe200078e0209 */
[----:B------:R-:W-:Y:S01]  /*0600*/  IADD3 R2, -R2, RZ, RZ ;  /* 0x000000ff02027210 */ /* 0x000fe20007ffe1ff */
[C---:B------:R-:W-:Y:S01]  /*0610*/  IMAD R7, R0.reuse, R4, R11 ;  /* 0x0000000400077224 */ /* 0x040fe200078e020b */
[----:B------:R-:W-:Y:S01]  /*0620*/  SHF.R.S32.HI R4, RZ, 0x19, R8 ;  /* 0x00000019ff047819 */ /* 0x000fe20000011408 */
[C---:B------:R-:W-:Y:S01]  /*0630*/  IMAD R9, R0.reuse, R6, R13 ;  /* 0x0000000600097224 */ /* 0x040fe200078e020d */
[C---:B------:R-:W-:Y:S01]  /*0640*/  ISETP.GT.U32.AND P0, PT, R0.reuse, R3, PT ;  /* 0x000000030000720c */ /* 0x040fe20003f04070 */
[C---:B------:R-:W-:Y:S01]  /*0650*/  IMAD R11, R0.reuse, R2, R15 ;  /* 0x00000002000b7224 */ /* 0x040fe200078e020f */
[C---:B------:R-:W-:Y:S02]  /*0660*/  ISETP.GT.U32.AND P1, PT, R0.reuse, R7, PT ;  /* 0x000000070000720c */ /* 0x040fe40003f24070 */
[----:B------:R-:W-:-:S02]  /*0670*/  ISETP.GT.U32.AND P2, PT, R0, R9, PT ;  /* 0x000000090000720c */ /* 0x000fc40003f44070 */
[----:B------:R-:W-:Y:S02]  /*0680*/  ISETP.GT.U32.AND P3, PT, R0, R11, PT ;  /* 0x0000000b0000720c */ /* 0x000fe40003f64070 */
[----:B------:R-:W-:Y:S02]  /*0690*/  SHF.L.U32 R65, R8, 0x6, RZ ;  /* 0x0000000608417819 */ /* 0x000fe400000006ff */
[----:B------:R-:W-:Y:S02]  /*06a0*/  SGXT R2, R4, 0x1 ;  /* 0x000000010402781a */ /* 0x000fe40000000200 */
[----:B------:R-:W-:Y:S02]  /*06b0*/  LOP3.LUT R17, R65, 0x20, R5, 0xfe, !PT ;  /* 0x0000002041117812 */ /* 0x000fe400078efe05 */
[-C--:B------:R-:W-:Y:S02]  /*06c0*/  @!P0 IADD3 R3, R3, -R0.reuse, RZ ;  /* 0x8000000003038210 */ /* 0x080fe40007ffe0ff */
[----:B------:R-:W-:-:S02]  /*06d0*/  @!P1 IADD3 R7, R7, -R0, RZ ;  /* 0x8000000007079210 */ /* 0x000fc40007ffe0ff */
[C---:B------:R-:W-:Y:S02]  /*06e0*/  ISETP.GT.U32.AND P1, PT, R0.reuse, R3, PT ;  /* 0x000000030000720c */ /* 0x040fe40003f24070 */
[-C--:B------:R-:W-:Y:S02]  /*06f0*/  @!P2 IADD3 R9, R9, -R0.reuse, RZ ;  /* 0x800000000909a210 */ /* 0x080fe40007ffe0ff */
[----:B------:R-:W-:Y:S02]  /*0700*/  @!P3 IADD3 R11, R11, -R0, RZ ;  /* 0x800000000b0bb210 */ /* 0x000fe40007ffe0ff */
[C---:B------:R-:W-:Y:S02]  /*0710*/  ISETP.GT.U32.AND P4, PT, R0.reuse, R7, PT ;  /* 0x000000070000720c */ /* 0x040fe40003f84070 */
[C---:B------:R-:W-:Y:S02]  /*0720*/  ISETP.GT.U32.AND P5, PT, R0.reuse, R9, PT ;  /* 0x000000090000720c */ /* 0x040fe40003fa4070 */
[----:B------:R-:W-:-:S02]  /*0730*/  ISETP.GT.U32.AND P6, PT, R0, R11, PT ;  /* 0x0000000b0000720c */ /* 0x000fc40003fc4070 */
[----:B------:R-:W-:Y:S02]  /*0740*/  ISETP.GE.AND P3, PT, R69, RZ, PT ;  /* 0x000000ff4500720c */ /* 0x000fe40003f66270 */
[----:B------:R-:W-:Y:S02]  /*0750*/  ISETP.GE.AND P2, PT, R68, RZ, PT ;  /* 0x000000ff4400720c */ /* 0x000fe40003f46270 */
[-C--:B------:R-:W-:Y:S02]  /*0760*/  @!P1 IADD3 R3, R3, -R0.reuse, RZ ;  /* 0x8000000003039210 */ /* 0x080fe40007ffe0ff */
[----:B------:R-:W-:Y:S02]  /*0770*/  ISETP.GE.AND P1, PT, R67, RZ, PT ;  /* 0x000000ff4300720c */ /* 0x000fe40003f26270 */
[----:B------:R-:W-:Y:S02]  /*0780*/  ISETP.GE.AND P0, PT, R66, RZ, PT ;  /* 0x000000ff4200720c */ /* 0x000fe40003f06270 */
[----:B------:R-:W-:-:S02]  /*0790*/  @!P4 IADD3 R7, R7, -R0, RZ ;  /* 0x800000000707c210 */ /* 0x000fc40007ffe0ff */
[C---:B------:R-:W-:Y:S02]  /*07a0*/  LOP3.LUT R13, R65.reuse, R5, RZ, 0xfc, !PT ;  /* 0x00000005410d7212 */ /* 0x040fe400078efcff */
[----:B------:R-:W-:Y:S02]  /*07b0*/  LOP3.LUT R15, R65, 0x10, R5, 0xfe, !PT ;  /* 0x00000010410f7812 */ /* 0x000fe400078efe05 */
[-C--:B------:R-:W-:Y:S02]  /*07c0*/  @!P5 IADD3 R9, R9, -R0.reuse, RZ ;  /* 0x800000000909d210 */ /* 0x080fe40007ffe0ff */
[----:B------:R-:W-:Y:S02]  /*07d0*/  @!P6 IADD3 R11, R11, -R0, RZ ;  /* 0x800000000b0be210 */ /* 0x000fe40007ffe0ff */
[----:B------:R-:W-:Y:S02]  /*07e0*/  LEA.HI R8, R2, R17, RZ, 0x8 ;  /* 0x0000001102087211 */ /* 0x000fe400078f40ff */
[----:B------:R-:W-:-:S02]  /*07f0*/  ISETP.NE.AND P4, PT, RZ, c[0x0][0x178], PT ;  /* 0x00005e00ff007a0c */ /* 0x000fc40003f85270 */
[----:B------:R-:W-:Y:S02]  /*0800*/  LOP3.LUT R0, RZ, c[0x0][0x178], RZ, 0x33, !PT ;  /* 0x00005e00ff007a12 */ /* 0x000fe400078e33ff */
[----:B------:R-:W-:Y:S02]  /*0810*/  @!P3 IADD3 R3, -R3, RZ, RZ ;  /* 0x000000ff0303b210 */ /* 0x000fe40007ffe1ff */
[----:B------:R-:W-:Y:S02]  /*0820*/  @!P2 IADD3 R7, -R7, RZ, RZ ;  /* 0x000000ff0707a210 */ /* 0x000fe40007ffe1ff */
[----:B------:R-:W-:Y:S02]  /*0830*/  LOP3.LUT R19, R65, 0x30, R5, 0xfe, !PT ;  /* 0x0000003041137812 */ /* 0x000fe400078efe05 */
[C---:B------:R-:W-:Y:S02]  /*0840*/  LEA.HI R4, R2.reuse, R13, RZ, 0x8 ;  /* 0x0000000d02047211 */ /* 0x040fe400078f40ff */
[----:B------:R-:W-:-:S02]  /*0850*/  LEA.HI R6, R2, R15, RZ, 0x8 ;  /* 0x0000000f02067211 */ /* 0x000fc400078f40ff */
[----:B------:R-:W-:Y:S02]  /*0860*/  @!P1 IADD3 R9, -R9, RZ, RZ ;  /* 0x000000ff09099210 */ /* 0x000fe40007ffe1ff */
[----:B------:R-:W-:Y:S02]  /*0870*/  LOP3.LUT R8, R8, 0x7fff00, RZ, 0xc0, !PT ;  /* 0x007fff0008087812 */ /* 0x000fe400078ec0ff */
[----:B------:R-:W-:Y:S02]  /*0880*/  @!P0 IADD3 R11, -R11, RZ, RZ ;  /* 0x000000ff0b0b8210 */ /* 0x000fe40007ffe1ff */
[C---:B------:R-:W-:Y:S02]  /*0890*/  SEL R23, R0.reuse, R3, !P4 ;  /* 0x0000000300177207 */ /* 0x040fe40006000000 */
[----:B------:R-:W-:Y:S02]  /*08a0*/  SEL R25, R0, R7, !P4 ;  /* 0x0000000700197207 */ /* 0x000fe40006000000 */
[----:B------:R-:W-:-:S02]  /*08b0*/  LEA.HI R2, R2, R19, RZ, 0x8 ;  /* 0x0000001302027211 */ /* 0x000fc400078f40ff */
[----:B------:R-:W-:Y:S02]  /*08c0*/  LOP3.LUT R4, R4, 0x7fff00, RZ, 0xc0, !PT ;  /* 0x007fff0004047812 */ /* 0x000fe400078ec0ff */
[C---:B------:R-:W-:Y:S02]  /*08d0*/  LOP3.LUT R3, R5.reuse, 0x10, RZ, 0xfc, !PT ;  /* 0x0000001005037812 */ /* 0x040fe400078efcff */
[C---:B------:R-:W-:Y:S02]  /*08e0*/  LEA R72, R5.reuse, R74, 0x6 ;  /* 0x0000004a05487211 */ /* 0x040fe400078e30ff */
[C---:B------:R-:W-:Y:S02]  /*08f0*/  LOP3.LUT R7, R5.reuse, 0x20, RZ, 0xfc, !PT ;  /* 0x0000002005077812 */ /* 0x040fe400078efcff */
[----:B------:R-:W-:Y:S02]  /*0900*/  LOP3.LUT R5, R5, 0x30, RZ, 0xfc, !PT ;  /* 0x0000003005057812 */ /* 0x000fe400078efcff */
[----:B------:R-:W-:-:S02]  /*0910*/  LOP3.LUT R6, R6, 0x7fff00, RZ, 0xc0, !PT ;  /* 0x007fff0006067812 */ /* 0x000fc400078ec0ff */
[C---:B------:R-:W-:Y:S02]  /*0920*/  SEL R9, R0.reuse, R9, !P4 ;  /* 0x0000000900097207 */ /* 0x040fe40006000000 */
[----:B------:R-:W-:Y:S02]  /*0930*/  IADD3 R17, R17, -R8, RZ ;  /* 0x8000000811117210 */ /* 0x000fe40007ffe0ff */
[----:B------:R-:W-:Y:S02]  /*0940*/  SEL R11, R0, R11, !P4 ;  /* 0x0000000b000b7207 */ /* 0x000fe40006000000 */
[----:B------:R-:W-:Y:S02]  /*0950*/  LOP3.LUT R2, R2, 0x7fff00, RZ, 0xc0, !PT ;  /* 0x007fff0002027812 */ /* 0x000fe400078ec0ff */
[----:B------:R-:W-:Y:S02]  /*0960*/  IADD3 R13, R13, -R4, RZ ;  /* 0x800000040d0d7210 */ /* 0x000fe40007ffe0ff */
[----:B------:R-:W-:-:S02]  /*0970*/  LEA R8, R23, R74, 0x9 ;  /* 0x0000004a17087211 */ /* 0x000fc400078e48ff */
[-C--:B------:R-:W-:Y:S02]  /*0980*/  LEA R5, R5, R74.reuse, 0x6 ;  /* 0x0000004a05057211 */ /* 0x080fe400078e30ff */
[----:B------:R-:W-:Y:S02]  /*0990*/  LEA R4, R25, R74, 0x9 ;  /* 0x0000004a19047211 */ /* 0x000fe400078e48ff */
[----:B------:R-:W-:Y:S01]  /*09a0*/  IADD3 R15, R15, -R6, RZ ;  /* 0x800000060f0f7210 */ /* 0x000fe20007ffe0ff */
[----:B------:R-:W-:Y:S01]  /*09b0*/  CS2R R24, SRZ ;  /* 0x0000000000187805 */ /* 0x000fe2000001ff00 */
[-C--:B------:R-:W-:Y:S02]  /*09c0*/  LEA R3, R3, R74.reuse, 0x6 ;  /* 0x0000004a03037211 */ /* 0x080fe400078e30ff */
[-C--:B------:R-:W-:Y:S01]  /*09d0*/  LEA R10, R9, R74.reuse, 0x9 ;  /* 0x0000004a090a7211 */ /* 0x080fe200078e48ff */
[----:B------:R-:W-:Y:S01]  /*09e0*/  IMAD.WIDE R8, R8, R21, c[0x0][0x160] ;  /* 0x0000580008087625 */ /* 0x000fe200078e0215 */
[----:B------:R-:W-:-:S02]  /*09f0*/  LEA R7, R7, R74, 0x6 ;  /* 0x0000004a07077211 */ /* 0x000fc400078e30ff */
[----:B------:R-:W-:Y:S01]  /*0a00*/  LEA R6, R11, R74, 0x9 ;  /* 0x0000004a0b067211 */ /* 0x000fe200078e48ff */
[-C--:B------:R-:W-:Y:S01]  /*0a10*/  IMAD.WIDE R10, R10, R21.reuse, c[0x0][0x160] ;  /* 0x000058000a0a7625 */ /* 0x080fe200078e0215 */
[----:B------:R-:W-:Y:S02]  /*0a20*/  IADD3 R19, R19, -R2, RZ ;  /* 0x8000000213137210 */ /* 0x000fe40007ffe0ff */
[----:B------:R-:W-:Y:S02]  /*0a30*/  SHF.L.U32 R72, R72, 0x2, RZ ;  /* 0x0000000248487819 */ /* 0x000fe400000006ff */
[-C--:B------:R-:W-:Y:S02]  /*0a40*/  LEA R2, R13, R74.reuse, 0x9 ;  /* 0x0000004a0d027211 */ /* 0x080fe400078e48ff */
[----:B------:R-:W-:Y:S01]  /*0a50*/  SHF.L.U32 R73, R5, 0x2, RZ ;  /* 0x0000000205497819 */ /* 0x000fe200000006ff */
[-C--:B------:R-:W-:Y:S01]  /*0a60*/  IMAD.WIDE R4, R4, R21.reuse, c[0x0][0x160] ;  /* 0x0000580004047625 */ /* 0x080fe200078e0215 */
[----:B------:R-:W-:Y:S01]  /*0a70*/  SHF.L.U32 R77, R3, 0x2, RZ ;  /* 0x00000002034d7819 */ /* 0x000fe200000006ff */
[----:B------:R1:W-:Y:S01]  /*0a80*/  LDGSTS.E.BYPASS.128 [R72], [R8.64] ;  /* 0x0000000008487fae */ /* 0x0003e2000b901c44 */
[-C--:B------:R-:W-:Y:S01]  /*0a90*/  LEA R12, R15, R74.reuse, 0x9 ;  /* 0x0000004a0f0c7211 */ /* 0x080fe200078e48ff */
[-C--:B------:R-:W-:Y:S01]  /*0aa0*/  IMAD.WIDE R2, R2, R21.reuse, c[0x0][0x168] ;  /* 0x00005a0002027625 */ /* 0x080fe200078e0215 */
[----:B------:R-:W-:Y:S01]  /*0ab0*/  SHF.L.U32 R75, R7, 0x2, RZ ;  /* 0x00000002074b7819 */ /* 0x000fe200000006ff */
[----:B------:R2:W-:Y:S01]  /*0ac0*/  LDGSTS.E.BYPASS.128 [R77], [R4.64] ;  /* 0x00000000044d7fae */ /* 0x0005e2000b901c44 */
[-C--:B------:R-:W-:Y:S01]  /*0ad0*/  LEA R14, R17, R74.reuse, 0x9 ;  /* 0x0000004a110e7211 */ /* 0x080fe200078e48ff */
[-C--:B------:R-:W-:Y:S01]  /*0ae0*/  IMAD.WIDE R6, R6, R21.reuse, c[0x0][0x160] ;  /* 0x0000580006067625 */ /* 0x080fe200078e0215 */
[----:B------:R-:W-:Y:S01]  /*0af0*/  LEA R19, R19, R74, 0x9 ;  /* 0x0000004a13137211 */ /* 0x000fe200078e48ff */
[----:B------:R3:W-:Y:S01]  /*0b00*/  LDGSTS.E.BYPASS.128 [R75], [R10.64] ;  /* 0x000000000a4b7fae */ /* 0x0007e2000b901c44 */
[----:B------:R-:W-:Y:S01]  /*0b10*/  IADD3 R0, P3, R10, 0x200, RZ ;  /* 0x000002000a007810 */ /* 0x000fe20007f7e0ff */
[-C--:B------:R-:W-:Y:S01]  /*0b20*/  IMAD.WIDE R12, R12, R21.reuse, c[0x0][0x168] ;  /* 0x00005a000c0c7625 */ /* 0x080fe200078e0215 */
[----:B------:R-:W-:Y:S01]  /*0b30*/  IADD3 R56, P2, R6, 0x200, RZ ;  /* 0x0000020006387810 */ /* 0x000fe20007f5e0ff */
[----:B------:R4:W-:Y:S02]  /*0b40*/  LDGSTS.E.BYPASS.128 [R73], [R6.64] ;  /* 0x0000000006497fae */ /* 0x0009e4000b901c44 */
[----:B------:R-:W-:-:S02]  /*0b50*/  IMAD.WIDE R14, R14, R21, c[0x0][0x168] ;  /* 0x00005a000e0e7625 */ /* 0x000fc400078e0215 */
[----:B------:R-:W0:Y:S02]  /*0b60*/  LDGDEPBAR ;  /* 0x00000000000079af */ /* 0x000e240000000000 */
[----:B------:R-:W-:Y:S01]  /*0b70*/  IMAD.WIDE R18, R19, R21, c[0x0][0x168] ;  /* 0x00005a0013127625 */ /* 0x000fe200078e0215 */
[----:B------:R-:W-:Y:S01]  /*0b80*/  IADD3 R62, P1, R14, 0x200, RZ ;  /* 0x000002000e3e7810 */ /* 0x000fe20007f3e0ff */
[----:B------:R1:W-:Y:S03]  /*0b90*/  LDGSTS.E.BYPASS.128 [R72+0x8000], [R2.64] ;  /* 0x0800000002487fae */ /* 0x0003e6000b901c44 */
[----:B------:R-:W-:Y:S01]  /*0ba0*/  IADD3 R64, P0, R18, 0x200, RZ ;  /* 0x0000020012407810 */ /* 0x000fe20007f1e0ff */
[----:B------:R1:W-:Y:S01]  /*0bb0*/  LDGSTS.E.BYPASS.128 [R77+0x8000], [R12.64] ;  /* 0x080000000c4d7fae */ /* 0x0003e2000b901c44 */
[----:B------:R-:W-:Y:S02]  /*0bc0*/  IADD3.X R61, RZ, R15, RZ, P1, !PT ;  /* 0x0000000fff3d7210 */ /* 0x000fe40000ffe4ff */
[----:B------:R-:W-:Y:S01]  /*0bd0*/  IADD3.X R63, RZ, R19, RZ, P0, !PT ;  /* 0x00000013ff3f7210 */ /* 0x000fe200007fe4ff */
[----:B------:R1:W-:Y:S01]  /*0be0*/  LDGSTS.E.BYPASS.128 [R75+0x8000], [R14.64] ;  /* 0x080000000e4b7fae */ /* 0x0003e2000b901c44 */
[----:B------:R-:W-:-:S02]  /*0bf0*/  IADD3 R60, P0, R12, 0x200, RZ ;  /* 0x000002000c3c7810 */ /* 0x000fc40007f1e0ff */
[----:B------:R-:W-:Y:S01]  /*0c00*/  IADD3 R58, P1, R2, 0x200, RZ ;  /* 0x00000200023a7810 */ /* 0x000fe20007f3e0ff */
[----:B------:R1:W-:Y:S01]  /*0c10*/  LDGSTS.E.BYPASS.128 [R73+0x8000], [R18.64] ;  /* 0x0800000012497fae */ /* 0x0003e2000b901c44 */
[----:B------:R-:W-:Y:S02]  /*0c20*/  IADD3.X R59, RZ, R13, RZ, P0, !PT ;  /* 0x0000000dff3b7210 */ /* 0x000fe400007fe4ff */
[----:B------:R-:W-:Y:S01]  /*0c30*/  IADD3.X R57, RZ, R3, RZ, P1, !PT ;  /* 0x00000003ff397210 */ /* 0x000fe20000ffe4ff */
[----:B------:R-:W0:Y:S04]  /*0c40*/  LDGDEPBAR ;  /* 0x00000000000079af */ /* 0x000e280000000000 */
[----:B------:R-:W-:Y:S06]  /*0c50*/  BAR.SYNC 0x0 ;  /* 0x0000000000007b1d */ /* 0x000fec0000000000 */
[----:B------:R-:W-:Y:S01]  /*0c60*/  @!PT LDS RZ, [RZ] ;  /* 0x00000000fffff984 */ /* 0x000fe20000000800 */
[----:B------:R-:W-:Y:S01]  /*0c70*/  @!PT LDS RZ, [RZ] ;  /* 0x00000000fffff984 */ /* 0x000fe20000000800 */
[----:B------:R-:W-:Y:S01]  /*0c80*/  @!PT LDS RZ, [RZ] ;  /* 0x00000000fffff984 */ /* 0x000fe20000000800 */
[----:B------:R1:W-:Y:S04]  /*0c90*/  LDGSTS.E.BYPASS.128 [R72+0x4000], [R8.64+0x100] ;  /* 0x0400010008487fae */ /* 0x0003e8000b901c44 */
[----:B------:R2:W-:Y:S04]  /*0ca0*/  LDGSTS.E.BYPASS.128 [R77+0x4000], [R4.64+0x100] ;  /* 0x04000100044d7fae */ /* 0x0005e8000b901c44 */
[----:B------:R3:W-:Y:S04]  /*0cb0*/  LDGSTS.E.BYPASS.128 [R75+0x4000], [R10.64+0x100] ;  /* 0x040001000a4b7fae */ /* 0x0007e8000b901c44 */
[----:B------:R4:W-:Y:S04]  /*0cc0*/  LDGSTS.E.BYPASS.128 [R73+0x4000], [R6.64+0x100] ;  /* 0x0400010006497fae */ /* 0x0009e8000b901c44 */
[----:B------:R-:W0:Y:S04]  /*0cd0*/  LDGDEPBAR ;  /* 0x00000000000079af */ /* 0x000e280000000000 */
[----:B------:R1:W-:Y:S04]  /*0ce0*/  LDGSTS.E.BYPASS.128 [R72+0xc000], [R2.64+0x100] ;  /* 0x0c00010002487fae */ /* 0x0003e8000b901c44 */
[----:B------:R3:W-:Y:S01]  /*0cf0*/  LDGSTS.E.BYPASS.128 [R77+0xc000], [R12.64+0x100] ;  /* 0x0c0001000c4d7fae */ /* 0x0007e2000b901c44 */
[----:B----4-:R-:W-:-:S03]  /*0d00*/  IADD3.X R7, RZ, R7, RZ, P2, !PT ;  /* 0x00000007ff077210 */ /* 0x010fc600017fe4ff */
[----:B------:R4:W-:Y:S04]  /*0d10*/  LDGSTS.E.BYPASS.128 [R75+0xc000], [R14.64+0x100] ;  /* 0x0c0001000e4b7fae */ /* 0x0009e8000b901c44 */
[----:B------:R4:W-:Y:S01]  /*0d20*/  LDGSTS.E.BYPASS.128 [R73+0xc000], [R18.64+0x100] ;  /* 0x0c00010012497fae */ /* 0x0009e2000b901c44 */
[----:B-1----:R-:W-:Y:S01]  /*0d30*/  IADD3 R3, P0, R4, 0x200, RZ ;  /* 0x0000020004037810 */ /* 0x002fe20007f1e0ff */
[----:B------:R-:W-:Y:S01]  /*0d40*/  UMOV UR4, URZ ;  /* 0x0000003f00047c82 */ /* 0x000fe20008000000 */
[----:B--2---:R-:W-:Y:S01]  /*0d50*/  IADD3 R4, P1, R8, 0x200, RZ ;  /* 0x0000020008047810 */ /* 0x004fe20007f3e0ff */
[----:B------:R-:W0:Y:S01]  /*0d60*/  LDGDEPBAR ;  /* 0x00000000000079af */ /* 0x000e220000000000 */
[----:B------:R-:W-:Y:S01]  /*0d70*/  IADD3.X R2, RZ, R11, RZ, P3, !PT ;  /* 0x0000000bff027210 */ /* 0x000fe20001ffe4ff */
[----:B---3--:R-:W-:Y:S01]  /*0d80*/  CS2R R12, SRZ ;  /* 0x00000000000c7805 */ /* 0x008fe2000001ff00 */
[----:B------:R-:W-:Y:S01]  /*0d90*/  IADD3.X R6, RZ, R9, RZ, P1, !PT ;  /* 0x00000009ff067210 */ /* 0x000fe20000ffe4ff */
[----:B------:R-:W-:Y:S01]  /*0da0*/  CS2R R10, SRZ ;  /* 0x00000000000a7805 */ /* 0x000fe2000001ff00 */
[----:B------:R-:W-:Y:S01]  /*0db0*/  IADD3.X R5, RZ, R5, RZ, P0, !PT ;  /* 0x00000005ff057210 */ /* 0x000fe200007fe4ff */
[----:B------:R-:W-:Y:S01]  /*0dc0*/  CS2R R8, SRZ ;  /* 0x0000000000087805 */ /* 0x000fe2000001ff00 */
[----:B----4-:R-:W-:Y:S01]  /*0dd0*/  CS2R R14, SRZ ;  /* 0x00000000000e7805 */ /* 0x010fe2000001ff00 */
[----:B------:R-:W-:Y:S01]  /*0de0*/  UMOV UR5, URZ ;  /* 0x0000003f00057c82 */ /* 0x000fe20008000000 */
[----:B------:R-:W-:-:S04]  /*0df0*/  DEPBAR.LE SB0, 0x2 ;  /* 0x000080800000791a */ /* 0x000fc80000000000 */
[----:B------:R-:W-:Y:S06]  /*0e00*/  BAR.SYNC 0x0 ;  /* 0x0000000000007b1d */ /* 0x000fec0000000000 */
.L_x_1:
[----:B------:R-:W-:Y:S01]  /*0e10*/  LEA R76, R74, UR8, 0x8 ;  /* 0x000000084a4c7c11 */ /* 0x000fe2000f8e40ff */
[----:B------:R-:W-:Y:S01]  /*0e20*/  LDS.128 R48, [R71.X4+UR5+0x100] ;  /* 0x0001000547307984 */ /* 0x000fe20008004c00 */
[----:B------:R-:W-:Y:S01]  /*0e30*/  IADD3 R70, R70, 0x1, RZ ;  /* 0x0000000146467810 */ /* 0x000fe20007ffe0ff */
[----:B------:R-:W-:Y:S01]  /*0e40*/  ULDC.64 UR10, c[0x0][0x118] ;  /* 0x00004600000a7ab9 */ /* 0x000fe20000000a00 */
[----:B------:R-:W-:Y:S01]  /*0e50*/  IADD3 R78, R78, 0x40, RZ ;  /* 0x000000404e4e7810 */ /* 0x000fe20007ffe0ff */
[----:B------:R-:W1:Y:S01]  /*0e60*/  LDS.128 R32, [R76] ;  /* 0x000000004c207984 */ /* 0x000e620000000c00 */
[C---:B------:R-:W-:Y:S01]  /*0e70*/  ISETP.GE.AND P1, PT, R70.reuse, 0x2, PT ;  /* 0x000000024600780c */ /* 0x040fe20003f26270 */
[----:B------:R-:W-:Y:S02]  /*0e80*/  UIADD3 UR4, UR4, 0x1, URZ ;  /* 0x0000000104047890 */ /* 0x000fe4000fffe03f */
[----:B------:R-:W2:Y:S01]  /*0e90*/  LDS.128 R40, [R71.X4+UR5+0x200] ;  /* 0x0002000547287984 */ /* 0x000ea20008004c00 */
[----:B------:R-:W-:Y:S01]  /*0ea0*/  SEL R70, R70, RZ, !P1 ;  /* 0x000000ff46467207 */ /* 0x000fe20004800000 */
[----:B------:R-:W-:-:S02]  /*0eb0*/  UISETP.GE.AND UP0, UPT, UR4, 0x2, UPT ;  /* 0x000000020400788c */ /* 0x000fc4000bf06270 */
[----:B------:R-:W3:Y:S02]  /*0ec0*/  LDS.128 R44, [R71.X4+UR5] ;  /* 0x00000005472c7984 */ /* 0x000ee40008004c00 */
[----:B------:R-:W-:Y:S02]  /*0ed0*/  USEL UR4, UR4, URZ, !UP0 ;  /* 0x0000003f04047287 */ /* 0x000fe4000c000000 */
[----:B------:R-:W4:Y:S04]  /*0ee0*/  LDS.128 R52, [R76+0x100] ;  /* 0x000100004c347984 */ /* 0x000f280000000c00 */
[----:B------:R-:W4:Y:S04]  /*0ef0*/  LDS.128 R36, [R76+0x200] ;  /* 0x000200004c247984 */ /* 0x000f280000000c00 */
[----:B------:R-:W4:Y:S04]  /*0f00*/  LDS.128 R20, [R71.X4+UR5+0x300] ;  /* 0x0003000547147984 */ /* 0x000f280008004c00 */
[----:B------:R-:W4:Y:S01]  /*0f10*/  LDS.128 R16, [R76+0x300] ;  /* 0x000300004c107984 */ /* 0x000f220000000c00 */
[-C--:B-1----:R-:W-:Y:S01]  /*0f20*/  FFMA R24, R48, R32.reuse, R24 ;  /* 0x0000002030187223 */ /* 0x082fe20000000018 */
[-C--:B--2---:R-:W-:Y:S01]  /*0f30*/  FFMA R12, R40, R32.reuse, R12 ;  /* 0x00000020280c7223 */ /* 0x084fe2000000000c */
[C---:B---3--:R-:W-:Y:S01]  /*0f40*/  FFMA R28, R44.reuse, R32, R28 ;  /* 0x000000202c1c7223 */ /* 0x048fe2000000001c */
[C---:B----4-:R-:W-:Y:S01]  /*0f50*/  FFMA R82, R44.reuse, R52, R29 ;  /* 0x000000342c527223 */ /* 0x050fe2000000001d */
[----:B------:R-:W-:Y:S01]  /*0f60*/  FFMA R29, R49, R33, R24 ;  /* 0x00000021311d7223 */ /* 0x000fe20000000018 */
[----:B------:R-:W-:-:S03]  /*0f70*/  FFMA R30, R44, R36, R30 ;  /* 0x000000242c1e7223 */ /* 0x000fc6000000001e */
[----:B------:R-:W-:Y:S01]  /*0f80*/  FFMA R24, R50, R34, R29 ;  /* 0x0000002232187223 */ /* 0x000fe2000000001d */
[-C--:B------:R-:W-:Y:S01]  /*0f90*/  FFMA R26, R48, R36.reuse, R26 ;  /* 0x00000024301a7223 */ /* 0x080fe2000000001a */
[----:B------:R-:W-:Y:S01]  /*0fa0*/  FFMA R14, R40, R36, R14 ;  /* 0x00000024280e7223 */ /* 0x000fe2000000000e */
[----:B------:R-:W-:Y:S01]  /*0fb0*/  FFMA R80, R20, R32, R8 ;  /* 0x0000002014507223 */ /* 0x000fe20000000008 */
[-C--:B------:R-:W-:Y:S01]  /*0fc0*/  FFMA R8, R48, R52.reuse, R25 ;  /* 0x0000003430087223 */ /* 0x080fe20000000019 */
[-C--:B------:R-:W-:Y:S01]  /*0fd0*/  FFMA R32, R40, R52.reuse, R13 ;  /* 0x0000003428207223 */ /* 0x080fe2000000000d */
[----:B------:R-:W-:Y:S01]  /*0fe0*/  FFMA R52, R20, R52, R9 ;  /* 0x0000003414347223 */ /* 0x000fe20000000009 */
[----:B------:R-:W-:Y:S01]  /*0ff0*/  FFMA R44, R44, R16, R31 ;  /* 0x000000102c2c7223 */ /* 0x000fe2000000001f */
[----:B------:R-:W-:Y:S01]  /*1000*/  FFMA R31, R41, R33, R12 ;  /* 0x00000021291f7223 */ /* 0x000fe2000000000c */
[C---:B------:R-:W-:Y:S01]  /*1010*/  FFMA R25, R45.reuse, R53, R82 ;  /* 0x000000352d197223 */ /* 0x040fe20000000052 */
[C---:B------:R-:W-:Y:S01]  /*1020*/  FFMA R13, R45.reuse, R37, R30 ;  /* 0x000000252d0d7223 */ /* 0x040fe2000000001e */
[C---:B------:R-:W-:Y:S01]  /*1030*/  FFMA R9, R45.reuse, R17, R44 ;  /* 0x000000112d097223 */ /* 0x040fe2000000002c */
[----:B------:R-:W-:Y:S01]  /*1040*/  FFMA R45, R45, R33, R28 ;  /* 0x000000212d2d7223 */ /* 0x000fe2000000001c */
[-C--:B------:R-:W-:Y:S01]  /*1050*/  FFMA R29, R49, R53.reuse, R8 ;  /* 0x00000035311d7223 */ /* 0x080fe20000000008 */
[----:B------:R-:W-:Y:S01]  /*1060*/  FFMA R28, R42, R34, R31 ;  /* 0x000000222a1c7223 */ /* 0x000fe2000000001f */
[----:B------:R-:W-:Y:S01]  /*1070*/  FFMA R10, R20, R36, R10 ;  /* 0x00000024140a7223 */ /* 0x000fe2000000000a */
[-C--:B------:R-:W-:Y:S01]  /*1080*/  FFMA R31, R41, R53.reuse, R32 ;  /* 0x00000035291f7223 */ /* 0x080fe20000000020 */
[----:B------:R-:W-:Y:S01]  /*1090*/  FFMA R53, R21, R53, R52 ;  /* 0x0000003515357223 */ /* 0x000fe20000000034 */
[-C--:B------:R-:W-:Y:S01]  /*10a0*/  FFMA R52, R46, R54.reuse, R25 ;  /* 0x000000362e347223 */ /* 0x080fe20000000019 */
[----:B------:R-:W-:Y:S01]  /*10b0*/  FFMA R44, R50, R54, R29 ;  /* 0x00000036322c7223 */ /* 0x000fe2000000001d */
[-C--:B------:R-:W-:Y:S01]  /*10c0*/  FFMA R25, R49, R37.reuse, R26 ;  /* 0x0000002531197223 */ /* 0x080fe2000000001a */
[-C--:B------:R-:W-:Y:S01]  /*10d0*/  FFMA R29, R41, R37.reuse, R14 ;  /* 0x00000025291d7223 */ /* 0x080fe2000000000e */
[C---:B------:R-:W-:Y:S01]  /*10e0*/  FFMA R37, R21.reuse, R37, R10 ;  /* 0x0000002515257223 */ /* 0x040fe2000000000a */
[----:B------:R-:W-:Y:S01]  /*10f0*/  FFMA R33, R21, R33, R80 ;  /* 0x0000002115217223 */ /* 0x000fe20000000050 */
[----:B------:R-:W-:Y:S01]  /*1100*/  FFMA R12, R46, R34, R45 ;  /* 0x000000222e0c7223 */ /* 0x000fe2000000002d */
[-C--:B------:R-:W-:Y:S01]  /*1110*/  FFMA R48, R48, R16.reuse, R27 ;  /* 0x0000001030307223 */ /* 0x080fe2000000001b */
[-C--:B------:R-:W-:Y:S01]  /*1120*/  FFMA R8, R40, R16.reuse, R15 ;  /* 0x0000001028087223 */ /* 0x080fe2000000000f */
[----:B------:R-:W-:Y:S01]  /*1130*/  FFMA R10, R20, R16, R11 ;  /* 0x00000010140a7223 */ /* 0x000fe2000000000b */
[----:B------:R-:W-:Y:S01]  /*1140*/  FFMA R34, R22, R34, R33 ;  /* 0x0000002216227223 */ /* 0x000fe20000000021 */
[----:B------:R-:W-:Y:S01]  /*1150*/  FFMA R40, R46, R38, R13 ;  /* 0x000000262e287223 */ /* 0x000fe2000000000d */
[-C--:B------:R-:W-:Y:S01]  /*1160*/  FFMA R49, R49, R17.reuse, R48 ;  /* 0x0000001131317223 */ /* 0x080fe20000000030 */
[----:B------:R-:W-:Y:S01]  /*1170*/  FFMA R41, R41, R17, R8 ;  /* 0x0000001129297223 */ /* 0x000fe20000000008 */
[-C--:B------:R-:W-:Y:S01]  /*1180*/  FFMA R79, R47, R35.reuse, R12 ;  /* 0x000000232f4f7223 */ /* 0x080fe2000000000c */
[----:B------:R-:W-:Y:S01]  /*1190*/  FFMA R45, R43, R35, R28 ;  /* 0x000000232b2d7223 */ /* 0x000fe2000000001c */
[C---:B------:R-:W-:Y:S01]  /*11a0*/  FFMA R36, R42.reuse, R54, R31 ;  /* 0x000000362a247223 */ /* 0x040fe2000000001f */
[----:B------:R-:W-:Y:S01]  /*11b0*/  FFMA R16, R42, R38, R29 ;  /* 0x000000262a107223 */ /* 0x000fe2000000001d */
[----:B------:R-:W-:Y:S01]  /*11c0*/  FFMA R17, R21, R17, R10 ;  /* 0x0000001115117223 */ /* 0x000fe2000000000a */
[----:B------:R-:W-:Y:S01]  /*11d0*/  FFMA R46, R46, R18, R9 ;  /* 0x000000122e2e7223 */ /* 0x000fe20000000009 */
[----:B------:R-:W-:Y:S01]  /*11e0*/  LDS.128 R12, [R76+0x110] ;  /* 0x000110004c0c7984 */ /* 0x000fe20000000c00 */
[-C--:B------:R-:W-:Y:S01]  /*11f0*/  FFMA R87, R51, R35.reuse, R24 ;  /* 0x0000002333577223 */ /* 0x080fe20000000018 */
[----:B------:R-:W-:Y:S01]  /*1200*/  FFMA R20, R50, R38, R25 ;  /* 0x0000002632147223 */ /* 0x000fe20000000019 */
[----:B------:R-:W-:Y:S01]  /*1210*/  FFMA R81, R23, R35, R34 ;  /* 0x0000002317517223 */ /* 0x000fe20000000022 */
[----:B------:R-:W1:Y:S01]  /*1220*/  LDS.128 R8, [R71.X4+UR5+0x10] ;  /* 0x0000100547087984 */ /* 0x000e620008004c00 */
[----:B------:R-:W-:Y:S01]  /*1230*/  FFMA R54, R22, R54, R53 ;  /* 0x0000003616367223 */ /* 0x000fe20000000035 */
[-C--:B------:R-:W-:Y:S01]  /*1240*/  FFMA R50, R50, R18.reuse, R49 ;  /* 0x0000001232327223 */ /* 0x080fe20000000031 */
[-C--:B------:R-:W-:Y:S01]  /*1250*/  FFMA R42, R42, R18.reuse, R41 ;  /* 0x000000122a2a7223 */ /* 0x080fe20000000029 */
[----:B------:R-:W2:Y:S01]  /*1260*/  LDS.128 R28, [R76+0x10] ;  /* 0x000010004c1c7984 */ /* 0x000ea20000000c00 */
[C---:B------:R-:W-:Y:S01]  /*1270*/  FFMA R18, R22.reuse, R18, R17 ;  /* 0x0000001216127223 */ /* 0x040fe20000000011 */
[-C--:B------:R-:W-:Y:S01]  /*1280*/  FFMA R41, R47, R55.reuse, R52 ;  /* 0x000000372f297223 */ /* 0x080fe20000000034 */
[-C--:B------:R-:W-:Y:S01]  /*1290*/  FFMA R53, R51, R55.reuse, R44 ;  /* 0x0000003733357223 */ /* 0x080fe2000000002c */
[----:B------:R-:W3:Y:S01]  /*12a0*/  LDS.128 R24, [R76+0x210] ;  /* 0x000210004c187984 */ /* 0x000ee20000000c00 */
[-C--:B------:R-:W-:Y:S01]  /*12b0*/  FFMA R49, R43, R55.reuse, R36 ;  /* 0x000000372b317223 */ /* 0x080fe20000000024 */
[----:B------:R-:W-:Y:S01]  /*12c0*/  FFMA R17, R23, R55, R54 ;  /* 0x0000003717117223 */ /* 0x000fe20000000036 */
[-C--:B------:R-:W-:Y:S01]  /*12d0*/  FFMA R83, R47, R39.reuse, R40 ;  /* 0x000000272f537223 */ /* 0x080fe20000000028 */
[----:B------:R-:W4:Y:S01]  /*12e0*/  LDS.128 R32, [R76+0x310] ;  /* 0x000310004c207984 */ /* 0x000f220000000c00 */
[----:B------:R-:W-:Y:S01]  /*12f0*/  FFMA R55, R51, R39, R20 ;  /* 0x0000002733377223 */ /* 0x000fe20000000014 */
[-C--:B------:R-:W-:Y:S01]  /*1300*/  FFMA R85, R47, R19.reuse, R46 ;  /* 0x000000132f557223 */ /* 0x080fe2000000002e */
[-C--:B------:R-:W-:Y:S01]  /*1310*/  FFMA R51, R51, R19.reuse, R50 ;  /* 0x0000001333337223 */ /* 0x080fe20000000032 */
[C---:B------:R-:W-:Y:S01]  /*1320*/  FFMA R47, R43.reuse, R19, R42 ;  /* 0x000000132b2f7223 */ /* 0x040fe2000000002a */
[----:B------:R-:W-:Y:S01]  /*1330*/  FFMA R38, R22, R38, R37 ;  /* 0x0000002616267223 */ /* 0x000fe20000000025 */
[----:B------:R-:W-:Y:S01]  /*1340*/  FFMA R91, R43, R39, R16 ;  /* 0x000000272b5b7223 */ /* 0x000fe20000000010 */
[----:B------:R-:W-:-:S02]  /*1350*/  FFMA R19, R23, R19, R18 ;  /* 0x0000001317137223 */ /* 0x000fc40000000012 */
[----:B------:R-:W-:Y:S02]  /*1360*/  FFMA R21, R23, R39, R38 ;  /* 0x0000002717157223 */ /* 0x000fe40000000026 */
[----:B------:R-:W4:Y:S01]  /*1370*/  LDS.128 R36, [R71.X4+UR5+0x110] ;  /* 0x0001100547247984 */ /* 0x000f220008004c00 */
[C---:B-1----:R-:W-:Y:S01]  /*1380*/  FFMA R18, R8.reuse, R12, R41 ;  /* 0x0000000c08127223 */ /* 0x042fe20000000029 */
[----:B--2---:R-:W-:-:S03]  /*1390*/  FFMA R16, R8, R28, R79 ;  /* 0x0000001c08107223 */ /* 0x004fc6000000004f */
[C---:B------:R-:W-:Y:S01]  /*13a0*/  FFMA R41, R9.reuse, R13, R18 ;  /* 0x0000000d09297223 */ /* 0x040fe20000000012 */
[----:B---3--:R-:W-:Y:S01]  /*13b0*/  FFMA R20, R8, R24, R83 ;  /* 0x0000001808147223 */ /* 0x008fe20000000053 */
[C---:B------:R-:W-:Y:S02]  /*13c0*/  FFMA R43, R9.reuse, R29, R16 ;  /* 0x0000001d092b7223 */ /* 0x040fe40000000010 */
[----:B------:R-:W-:Y:S01]  /*13d0*/  FFMA R16, R10, R14, R41 ;  /* 0x0000000e0a107223 */ /* 0x000fe20000000029 */
[----:B----4-:R-:W-:Y:S01]  /*13e0*/  FFMA R8, R8, R32, R85 ;  /* 0x0000002008087223 */ /* 0x010fe20000000055 */
[----:B------:R-:W-:Y:S02]  /*13f0*/  FFMA R23, R9, R25, R20 ;  /* 0x0000001909177223 */ /* 0x000fe40000000014 */
[----:B------:R-:W-:Y:S01]  /*1400*/  FFMA R83, R11, R15, R16 ;  /* 0x0000000f0b537223 */ /* 0x000fe20000000010 */
[----:B------:R-:W-:Y:S01]  /*1410*/  FFMA R9, R9, R33, R8 ;  /* 0x0000002109097223 */ /* 0x000fe20000000008 */
[C---:B------:R-:W-:Y:S01]  /*1420*/  FFMA R8, R10.reuse, R30, R43 ;  /* 0x0000001e0a087223 */ /* 0x040fe2000000002b */
[C---:B------:R-:W-:Y:S01]  /*1430*/  FFMA R18, R10.reuse, R26, R23 ;  /* 0x0000001a0a127223 */ /* 0x040fe20000000017 */
[----:B------:R-:W1:Y:S01]  /*1440*/  LDS.128 R40, [R71.X4+UR5+0x210] ;  /* 0x0002100547287984 */ /* 0x000e620008004c00 */
[----:B------:R-:W-:Y:S01]  /*1450*/  FFMA R10, R10, R34, R9 ;  /* 0x000000220a0a7223 */ /* 0x000fe20000000009 */
[C---:B------:R-:W-:Y:S01]  /*1460*/  FFMA R89, R11.reuse, R31, R8 ;  /* 0x0000001f0b597223 */ /* 0x040fe20000000008 */
[C---:B------:R-:W-:Y:S01]  /*1470*/  FFMA R85, R11.reuse, R27, R18 ;  /* 0x0000001b0b557223 */ /* 0x040fe20000000012 */
[C---:B------:R-:W-:Y:S01]  /*1480*/  FFMA R16, R36.reuse, R24, R55 ;  /* 0x0000001824107223 */ /* 0x040fe20000000037 */
[----:B------:R-:W-:Y:S01]  /*1490*/  FFMA R79, R11, R35, R10 ;  /* 0x000000230b4f7223 */ /* 0x000fe2000000000a */
[C---:B------:R-:W-:Y:S01]  /*14a0*/  FFMA R10, R36.reuse, R12, R53 ;  /* 0x0000000c240a7223 */ /* 0x040fe20000000035 */
[C---:B------:R-:W-:Y:S01]  /*14b0*/  FFMA R8, R36.reuse, R28, R87 ;  /* 0x0000001c24087223 */ /* 0x040fe20000000057 */
[----:B------:R-:W2:Y:S01]  /*14c0*/  LDS.128 R52, [R71.X4+UR5+0x310] ;  /* 0x0003100547347984 */ /* 0x000ea20008004c00 */
[----:B------:R-:W-:Y:S01]  /*14d0*/  FFMA R36, R36, R32, R51 ;  /* 0x0000002024247223 */ /* 0x000fe20000000033 */
[C---:B------:R-:W-:Y:S01]  /*14e0*/  FFMA R11, R37.reuse, R13, R10 ;  /* 0x0000000d250b7223 */ /* 0x040fe2000000000a */
[C---:B------:R-:W-:Y:S01]  /*14f0*/  FFMA R9, R37.reuse, R25, R16 ;  /* 0x0000001925097223 */ /* 0x040fe20000000010 */
[C---:B------:R-:W-:Y:S01]  /*1500*/  FFMA R23, R37.reuse, R29, R8 ;  /* 0x0000001d25177223 */ /* 0x040fe20000000008 */
[----:B------:R-:W-:Y:S01]  /*1510*/  FFMA R37, R37, R33, R36 ;  /* 0x0000002125257223 */ /* 0x000fe20000000024 */
[C---:B------:R-:W-:Y:S01]  /*1520*/  FFMA R80, R38.reuse, R14, R11 ;  /* 0x0000000e26507223 */ /* 0x040fe2000000000b */
[C---:B------:R-:W-:Y:S01]  /*1530*/  FFMA R36, R38.reuse, R26, R9 ;  /* 0x0000001a26247223 */ /* 0x040fe20000000009 */
[C---:B------:R-:W-:Y:S01]  /*1540*/  FFMA R82, R38.reuse, R30, R23 ;  /* 0x0000001e26527223 */ /* 0x040fe20000000017 */
[----:B------:R-:W-:-:S04]  /*1550*/  FFMA R38, R38, R34, R37 ;  /* 0x0000002226267223 */ /* 0x000fc80000000025 */
[----:B------:R-:W-:Y:S01]  /*1560*/  FFMA R37, R39, R35, R38 ;  /* 0x0000002327257223 */ /* 0x000fe20000000026 */
[C---:B-1----:R-:W-:Y:S01]  /*1570*/  FFMA R10, R40.reuse, R12, R49 ;  /* 0x0000000c280a7223 */ /* 0x042fe20000000031 */
[C---:B------:R-:W-:Y:S01]  /*1580*/  FFMA R16, R40.reuse, R24, R91 ;  /* 0x0000001828107223 */ /* 0x040fe2000000005b */
[C---:B------:R-:W-:Y:S01]  /*1590*/  FFMA R8, R40.reuse, R28, R45 ;  /* 0x0000001c28087223 */ /* 0x040fe2000000002d */
[----:B------:R-:W-:Y:S01]  /*15a0*/  FFMA R40, R40, R32, R47 ;  /* 0x0000002028287223 */ /* 0x000fe2000000002f */
[C---:B------:R-:W-:Y:S01]  /*15b0*/  FFMA R11, R41.reuse, R13, R10 ;  /* 0x0000000d290b7223 */ /* 0x040fe2000000000a */
[C---:B------:R-:W-:Y:S01]  /*15c0*/  FFMA R9, R41.reuse, R25, R16 ;  /* 0x0000001929097223 */ /* 0x040fe20000000010 */
[C---:B------:R-:W-:Y:S01]  /*15d0*/  FFMA R23, R41.reuse, R29, R8 ;  /* 0x0000001d29177223 */ /* 0x040fe20000000008 */
[-C--:B------:R-:W-:Y:S01]  /*15e0*/  FFMA R41, R41, R33.reuse, R40 ;  /* 0x0000002129297223 */ /* 0x080fe20000000028 */
[C---:B------:R-:W-:Y:S01]  /*15f0*/  FFMA R84, R42.reuse, R14, R11 ;  /* 0x0000000e2a547223 */ /* 0x040fe2000000000b */
[----:B------:R-:W-:Y:S01]  /*1600*/  FFMA R40, R42, R26, R9 ;  /* 0x0000001a2a287223 */ /* 0x000fe20000000009 */
[----:B------:R-:W-:Y:S01]  /*1610*/  LDS.128 R48, [R71.X4+UR5+0x120] ;  /* 0x0001200547307984 */ /* 0x000fe20008004c00 */
[C---:B--2---:R-:W-:Y:S01]  /*1620*/  FFMA R32, R52.reuse, R32, R19 ;  /* 0x0000002034207223 */ /* 0x044fe20000000013 */
[C---:B------:R-:W-:Y:S01]  /*1630*/  FFMA R28, R52.reuse, R28, R81 ;  /* 0x0000001c341c7223 */ /* 0x040fe20000000051 */
[C---:B------:R-:W-:Y:S01]  /*1640*/  FFMA R12, R52.reuse, R12, R17 ;  /* 0x0000000c340c7223 */ /* 0x040fe20000000011 */
[----:B------:R-:W1:Y:S01]  /*1650*/  LDS.128 R8, [R76+0x20] ;  /* 0x000020004c087984 */ /* 0x000e620000000c00 */
[----:B------:R-:W-:Y:S01]  /*1660*/  FFMA R24, R52, R24, R21 ;  /* 0x0000001834187223 */ /* 0x000fe20000000015 */
[C---:B------:R-:W-:Y:S01]  /*1670*/  FFMA R33, R53.reuse, R33, R32 ;  /* 0x0000002135217223 */ /* 0x040fe20000000020 */
[C---:B------:R-:W-:Y:S01]  /*1680*/  FFMA R29, R53.reuse, R29, R28 ;  /* 0x0000001d351d7223 */ /* 0x040fe2000000001c */
[C---:B------:R-:W-:Y:S01]  /*1690*/  FFMA R13, R53.reuse, R13, R12 ;  /* 0x0000000d350d7223 */ /* 0x040fe2000000000c */
[----:B------:R-:W-:Y:S01]  /*16a0*/  FFMA R25, R53, R25, R24 ;  /* 0x0000001935197223 */ /* 0x000fe20000000018 */
[C---:B------:R-:W-:Y:S01]  /*16b0*/  FFMA R86, R42.reuse, R30, R23 ;  /* 0x0000001e2a567223 */ /* 0x040fe20000000017 */
[-C--:B------:R-:W-:Y:S01]  /*16c0*/  FFMA R42, R42, R34.reuse, R41 ;  /* 0x000000222a2a7223 */ /* 0x080fe20000000029 */
[C---:B------:R-:W-:Y:S01]  /*16d0*/  FFMA R34, R54.reuse, R34, R33 ;  /* 0x0000002236227223 */ /* 0x040fe20000000021 */
[C---:B------:R-:W-:Y:S01]  /*16e0*/  FFMA R30, R54.reuse, R30, R29 ;  /* 0x0000001e361e7223 */ /* 0x040fe2000000001d */
[C---:B------:R-:W-:Y:S01]  /*16f0*/  FFMA R14, R54.reuse, R14, R13 ;  /* 0x0000000e360e7223 */ /* 0x040fe2000000000d */
[----:B------:R-:W-:Y:S01]  /*1700*/  FFMA R26, R54, R26, R25 ;  /* 0x0000001a361a7223 */ /* 0x000fe20000000019 */
[C---:B------:R-:W-:Y:S01]  /*1710*/  FFMA R33, R39.reuse, R31, R82 ;  /* 0x0000001f27217223 */ /* 0x040fe20000000052 */
[C---:B------:R-:W-:Y:S01]  /*1720*/  FFMA R13, R39.reuse, R27, R36 ;  /* 0x0000001b270d7223 */ /* 0x040fe20000000024 */
        /* <DEDUP_REMOVED lines=8> */
[----:B------:R-:W-:Y:S01]  /*17b0*/  FFMA R31, R55, R31, R30 ;  /* 0x0000001f371f7223 */ /* 0x000fe2000000001e */
[----:B------:R-:W2:Y:S04]  /*17c0*/  LDS.128 R44, [R71.X4+UR5+0x20] ;  /* 0x00002005472c7984 */ /* 0x000ea80008004c00 */
[----:B------:R-:W3:Y:S04]  /*17d0*/  LDS.128 R20, [R71.X4+UR5+0x220] ;  /* 0x0002200547147984 */ /* 0x000ee80008004c00 */
[----:B------:R-:W4:Y:S04]  /*17e0*/  LDS.128 R52, [R76+0x120] ;  /* 0x000120004c347984 */ /* 0x000f280000000c00 */
[----:B------:R-:W4:Y:S01]  /*17f0*/  LDS.128 R16, [R71.X4+UR5+0x320] ;  /* 0x0003200547107984 */ /* 0x000f220008004c00 */
[----:B-1----:R-:W-:-:S03]  /*1800*/  FFMA R80, R48, R8, R33 ;  /* 0x0000000830507223 */ /* 0x002fc60000000021 */
[----:B------:R-:W1:Y:S01]  /*1810*/  LDS.128 R32, [R76+0x220] ;  /* 0x000220004c207984 */ /* 0x000e620000000c00 */
[-C--:B--2---:R-:W-:Y:S01]  /*1820*/  FFMA R82, R44, R8.reuse, R89 ;  /* 0x000000082c527223 */ /* 0x084fe20000000059 */
[----:B---3--:R-:W-:Y:S01]  /*1830*/  FFMA R42, R20, R8, R43 ;  /* 0x00000008142a7223 */ /* 0x008fe2000000002b */
[-C--:B----4-:R-:W-:Y:S01]  /*1840*/  FFMA R38, R44, R52.reuse, R83 ;  /* 0x000000342c267223 */ /* 0x090fe20000000053 */
[-C--:B------:R-:W-:Y:S01]  /*1850*/  FFMA R36, R48, R52.reuse, R41 ;  /* 0x0000003430247223 */ /* 0x080fe20000000029 */
[-C--:B------:R-:W-:Y:S01]  /*1860*/  FFMA R28, R20, R52.reuse, R81 ;  /* 0x00000034141c7223 */ /* 0x080fe20000000051 */
[C---:B------:R-:W-:Y:S01]  /*1870*/  FFMA R52, R16.reuse, R52, R15 ;  /* 0x0000003410347223 */ /* 0x040fe2000000000f */
[----:B------:R-:W-:Y:S01]  /*1880*/  FFMA R84, R16, R8, R31 ;  /* 0x0000000810547223 */ /* 0x000fe2000000001f */
[-C--:B------:R-:W-:Y:S01]  /*1890*/  FFMA R31, R49, R9.reuse, R80 ;  /* 0x00000009311f7223 */ /* 0x080fe20000000050 */
[-C--:B-1----:R-:W-:Y:S01]  /*18a0*/  FFMA R24, R48, R32.reuse, R13 ;  /* 0x0000002030187223 */ /* 0x082fe2000000000d */
[-C--:B------:R-:W-:Y:S01]  /*18b0*/  FFMA R8, R44, R32.reuse, R85 ;  /* 0x000000202c087223 */ /* 0x080fe20000000055 */
[----:B------:R-:W1:Y:S01]  /*18c0*/  LDS.128 R12, [R76+0x320] ;  /* 0x000320004c0c7984 */ /* 0x000e620000000c00 */
[-C--:B------:R-:W-:Y:S01]  /*18d0*/  FFMA R30, R20, R32.reuse, R39 ;  /* 0x00000020141e7223 */ /* 0x080fe20000000027 */
[----:B------:R-:W-:Y:S01]  /*18e0*/  FFMA R32, R16, R32, R27 ;  /* 0x0000002010207223 */ /* 0x000fe2000000001b */
[-C--:B------:R-:W-:Y:S01]  /*18f0*/  FFMA R27, R45, R9.reuse, R82 ;  /* 0x000000092d1b7223 */ /* 0x080fe20000000052 */
[-C--:B-1----:R-:W-:Y:S01]  /*1900*/  FFMA R40, R48, R12.reuse, R37 ;  /* 0x0000000c30287223 */ /* 0x082fe20000000025 */
[-C--:B------:R-:W-:Y:S01]  /*1910*/  FFMA R37, R21, R9.reuse, R42 ;  /* 0x0000000915257223 */ /* 0x080fe2000000002a */
[----:B------:R-:W-:Y:S01]  /*1920*/  FFMA R9, R17, R9, R84 ;  /* 0x0000000911097223 */ /* 0x000fe20000000054 */
[----:B------:R-:W-:Y:S01]  /*1930*/  FFMA R26, R44, R12, R79 ;  /* 0x0000000c2c1a7223 */ /* 0x000fe2000000004f */
[-C--:B------:R-:W-:Y:S01]  /*1940*/  FFMA R42, R46, R10.reuse, R27 ;  /* 0x0000000a2e2a7223 */ /* 0x080fe2000000001b */
[-C--:B------:R-:W-:Y:S01]  /*1950*/  FFMA R44, R50, R10.reuse, R31 ;  /* 0x0000000a322c7223 */ /* 0x080fe2000000001f */
[-C--:B------:R-:W-:Y:S01]  /*1960*/  FFMA R48, R22, R10.reuse, R37 ;  /* 0x0000000a16307223 */ /* 0x080fe20000000025 */
        /* <DEDUP_REMOVED lines=21> */
[----:B------:R-:W-:Y:S01]  /*1ac0*/  LDS.128 R8, [R71.X4+UR5+0x30] ;  /* 0x0000300547087984 */ /* 0x000fe20008004c00 */
[----:B------:R-:W-:Y:S01]  /*1ad0*/  FFMA R12, R16, R12, R29 ;  /* 0x0000000c100c7223 */ /* 0x000fe2000000001d */
[-C--:B------:R-:W-:Y:S01]  /*1ae0*/  FFMA R49, R49, R13.reuse, R40 ;  /* 0x0000000d31317223 */ /* 0x080fe20000000028 */
[-C--:B------:R-:W-:Y:S01]  /*1af0*/  FFMA R21, R21, R13.reuse, R20 ;  /* 0x0000000d15157223 */ /* 0x080fe20000000014 */
[----:B------:R-:W1:Y:S01]  /*1b00*/  LDS.128 R24, [R76+0x30] ;  /* 0x000030004c187984 */ /* 0x000e620000000c00 */
[----:B------:R-:W-:Y:S01]  /*1b10*/  FFMA R54, R18, R54, R53 ;  /* 0x0000003612367223 */ /* 0x000fe20000000035 */
[----:B------:R-:W-:Y:S01]  /*1b20*/  FFMA R13, R17, R13, R12 ;  /* 0x0000000d110d7223 */ /* 0x000fe2000000000c */
[-C--:B------:R-:W-:Y:S01]  /*1b30*/  FFMA R46, R46, R14.reuse, R45 ;  /* 0x0000000e2e2e7223 */ /* 0x080fe2000000002d */
[----:B------:R-:W2:Y:S01]  /*1b40*/  LDS.128 R28, [R76+0x130] ;  /* 0x000130004c1c7984 */ /* 0x000ea20000000c00 */
[-C--:B------:R-:W-:Y:S01]  /*1b50*/  FFMA R50, R50, R14.reuse, R49 ;  /* 0x0000000e32327223 */ /* 0x080fe20000000031 */
[----:B------:R-:W-:Y:S01]  /*1b60*/  FFMA R22, R22, R14, R21 ;  /* 0x0000000e16167223 */ /* 0x000fe20000000015 */
[C---:B------:R-:W-:Y:S01]  /*1b70*/  FFMA R34, R18.reuse, R34, R33 ;  /* 0x0000002212227223 */ /* 0x040fe20000000021 */
[----:B------:R-:W3:Y:S01]  /*1b80*/  LDS.128 R36, [R76+0x230] ;  /* 0x000230004c247984 */ /* 0x000ee20000000c00 */
[----:B------:R-:W-:Y:S01]  /*1b90*/  FFMA R14, R18, R14, R13 ;  /* 0x0000000e120e7223 */ /* 0x000fe2000000000d */
[-C--:B------:R-:W-:Y:S01]  /*1ba0*/  FFMA R33, R47, R55.reuse, R82 ;  /* 0x000000372f217223 */ /* 0x080fe20000000052 */
[-C--:B------:R-:W-:Y:S01]  /*1bb0*/  FFMA R21, R51, R55.reuse, R52 ;  /* 0x0000003733157223 */ /* 0x080fe20000000034 */
[----:B------:R-:W4:Y:S01]  /*1bc0*/  LDS.128 R40, [R76+0x330] ;  /* 0x000330004c287984 */ /* 0x000f220000000c00 */
[-C--:B------:R-:W-:Y:S01]  /*1bd0*/  FFMA R45, R23, R55.reuse, R44 ;  /* 0x00000037172d7223 */ /* 0x080fe2000000002c */
[----:B------:R-:W-:Y:S01]  /*1be0*/  FFMA R13, R19, R55, R54 ;  /* 0x00000037130d7223 */ /* 0x000fe20000000036 */
[-C--:B------:R-:W-:Y:S01]  /*1bf0*/  FFMA R87, R47, R35.reuse, R80 ;  /* 0x000000232f577223 */ /* 0x080fe20000000050 */
[----:B------:R-:W4:Y:S01]  /*1c00*/  LDS.128 R52, [R71.X4+UR5+0x130] ;  /* 0x0001300547347984 */ /* 0x000f220008004c00 */
[-C--:B------:R-:W-:Y:S01]  /*1c10*/  FFMA R93, R51, R35.reuse, R48 ;  /* 0x00000023335d7223 */ /* 0x080fe20000000030 */
[-C--:B------:R-:W-:Y:S01]  /*1c20*/  FFMA R49, R23, R35.reuse, R32 ;  /* 0x0000002317317223 */ /* 0x080fe20000000020 */
[----:B------:R-:W-:Y:S01]  /*1c30*/  FFMA R17, R19, R35, R34 ;  /* 0x0000002313117223 */ /* 0x000fe20000000022 */
[-C--:B------:R-:W-:Y:S01]  /*1c40*/  FFMA R35, R47, R15.reuse, R46 ;  /* 0x0000000f2f237223 */ /* 0x080fe2000000002e */
[-C--:B------:R-:W-:Y:S01]  /*1c50*/  FFMA R51, R51, R15.reuse, R50 ;  /* 0x0000000f33337223 */ /* 0x080fe20000000032 */
[-C--:B------:R-:W-:Y:S01]  /*1c60*/  FFMA R47, R23, R15.reuse, R22 ;  /* 0x0000000f172f7223 */ /* 0x080fe20000000016 */
[----:B------:R-:W-:Y:S01]  /*1c70*/  FFMA R15, R19, R15, R14 ;  /* 0x0000000f130f7223 */ /* 0x000fe2000000000e */
[C---:B-1----:R-:W-:Y:S01]  /*1c80*/  FFMA R12, R8.reuse, R24, R85 ;  /* 0x00000018080c7223 */ /* 0x042fe20000000055 */
[----:B--2---:R-:W-:-:S03]  /*1c90*/  FFMA R14, R8, R28, R33 ;  /* 0x0000001c080e7223 */ /* 0x004fc60000000021 */
[C---:B------:R-:W-:Y:S01]  /*1ca0*/  FFMA R33, R9.reuse, R25, R12 ;  /* 0x0000001909217223 */ /* 0x040fe2000000000c */
[C---:B---3--:R-:W-:Y:S01]  /*1cb0*/  FFMA R16, R8.reuse, R36, R87 ;  /* 0x0000002408107223 */ /* 0x048fe20000000057 */
[C---:B------:R-:W-:Y:S01]  /*1cc0*/  FFMA R23, R9.reuse, R29, R14 ;  /* 0x0000001d09177223 */ /* 0x040fe2000000000e */
[----:B----4-:R-:W-:Y:S02]  /*1cd0*/  FFMA R8, R8, R40, R35 ;  /* 0x0000002808087223 */ /* 0x010fe40000000023 */
[C---:B------:R-:W-:Y:S01]  /*1ce0*/  FFMA R19, R9.reuse, R37, R16 ;  /* 0x0000002509137223 */ /* 0x040fe20000000010 */
[C---:B------:R-:W-:Y:S01]  /*1cf0*/  FFMA R12, R10.reuse, R30, R23 ;  /* 0x0000001e0a0c7223 */ /* 0x040fe20000000017 */
        /* <DEDUP_REMOVED lines=8> */
[C---:B------:R-:W-:Y:S01]  /*1d80*/  FFMA R91, R11.reuse, R43, R10 ;  /* 0x0000002b0b5b7223 */ /* 0x040fe2000000000a */
[C---:B------:R-:W-:Y:S01]  /*1d90*/  FFMA R10, R52.reuse, R28, R21 ;  /* 0x0000001c340a7223 */ /* 0x040fe20000000015 */
[C---:B------:R-:W-:Y:S01]  /*1da0*/  FFMA R12, R52.reuse, R36, R93 ;  /* 0x00000024340c7223 */ /* 0x040fe2000000005d */
[----:B------:R-:W2:Y:S01]  /*1db0*/  LDS.128 R20, [R71.X4+UR5+0x330] ;  /* 0x0003300547147984 */ /* 0x000ea20008004c00 */
[----:B------:R-:W-:Y:S01]  /*1dc0*/  FFMA R89, R11, R39, R14 ;  /* 0x000000270b597223 */ /* 0x000fe2000000000e */
        /* <DEDUP_REMOVED lines=19> */
[----:B------:R-:W-:Y:S01]  /*1f00*/  FFMA R33, R33, R41, R32 ;  /* 0x0000002921217223 */ /* 0x000fe20000000020 */
[C---:B--2---:R-:W-:Y:S01]  /*1f10*/  FFMA R24, R20.reuse, R24, R81 ;  /* 0x0000001814187223 */ /* 0x044fe20000000051 */
[C---:B------:R-:W-:Y:S01]  /*1f20*/  FFMA R28, R20.reuse, R28, R13 ;  /* 0x0000001c141c7223 */ /* 0x040fe2000000000d */
[----:B------:R-:W-:Y:S01]  /*1f30*/  FFMA R36, R20, R36, R17 ;  /* 0x0000002414247223 */ /* 0x000fe20000000011 */
[C---:B------:R-:W-:Y:S01]  /*1f40*/  FFMA R32, R34.reuse, R26, R19 ;  /* 0x0000001a22207223 */ /* 0x040fe20000000013 */
[C---:B------:R-:W-:Y:S01]  /*1f50*/  FFMA R54, R34.reuse, R30, R11 ;  /* 0x0000001e22367223 */ /* 0x040fe2000000000b */
[----:B------:R-:W-:Y:S01]  /*1f60*/  FFMA R84, R34, R38, R9 ;  /* 0x0000002622547223 */ /* 0x000fe20000000009 */
[----:B------:R-:W-:Y:S01]  /*1f70*/  FFMA R20, R20, R40, R15 ;  /* 0x0000002814147223 */ /* 0x000fe2000000000f */
[----:B------:R-:W-:Y:S01]  /*1f80*/  LDS.128 R16, [R71.X4+UR5+0x40] ;  /* 0x0000400547107984 */ /* 0x000fe20008004c00 */
[C---:B------:R-:W-:Y:S01]  /*1f90*/  FFMA R25, R21.reuse, R25, R24 ;  /* 0x0000001915197223 */ /* 0x040fe20000000018 */
[C---:B------:R-:W-:Y:S01]  /*1fa0*/  FFMA R29, R21.reuse, R29, R28 ;  /* 0x0000001d151d7223 */ /* 0x040fe2000000001c */
[C---:B------:R-:W-:Y:S01]  /*1fb0*/  FFMA R37, R21.reuse, R37, R36 ;  /* 0x0000002515257223 */ /* 0x040fe20000000024 */
[----:B------:R-:W1:Y:S01]  /*1fc0*/  LDS.128 R12, [R76+0x140] ;  /* 0x000140004c0c7984 */ /* 0x000e620000000c00 */
[----:B------:R-:W-:Y:S01]  /*1fd0*/  FFMA R21, R21, R41, R20 ;  /* 0x0000002915157223 */ /* 0x000fe20000000014 */
[C---:B------:R-:W-:Y:S01]  /*1fe0*/  FFMA R26, R22.reuse, R26, R25 ;  /* 0x0000001a161a7223 */ /* 0x040fe20000000019 */
[C---:B------:R-:W-:Y:S01]  /*1ff0*/  FFMA R30, R22.reuse, R30, R29 ;  /* 0x0000001e161e7223 */ /* 0x040fe2000000001d */
[----:B------:R-:W2:Y:S01]  /*2000*/  LDS.128 R44, [R76+0x240] ;  /* 0x000240004c2c7984 */ /* 0x000ea20000000c00 */
[C---:B------:R-:W-:Y:S01]  /*2010*/  FFMA R38, R22.reuse, R38, R37 ;  /* 0x0000002616267223 */ /* 0x040fe20000000025 */
[-C--:B------:R-:W-:Y:S01]  /*2020*/  FFMA R22, R22, R42.reuse, R21 ;  /* 0x0000002a16167223 */ /* 0x080fe20000000015 */
[----:B------:R-:W-:Y:S01]  /*2030*/  FFMA R34, R34, R42, R33 ;  /* 0x0000002a22227223 */ /* 0x000fe20000000021 */
[----:B------:R-:W3:Y:S01]  /*2040*/  LDS.128 R8, [R76+0x40] ;  /* 0x000040004c087984 */ /* 0x000ee20000000c00 */
[----:B------:R-:W-:Y:S01]  /*2050*/  FFMA R29, R35, R39, R84 ;  /* 0x00000027231d7223 */ /* 0x000fe20000000054 */
[----:B------:R-:W-:Y:S01]  /*2060*/  FFMA R21, R23, R43, R22 ;  /* 0x0000002b17157223 */ /* 0x000fe20000000016 */
[C---:B------:R-:W-:Y:S01]  /*2070*/  FFMA R25, R35.reuse, R31, R54 ;  /* 0x0000001f23197223 */ /* 0x040fe20000000036 */
[----:B------:R-:W4:Y:S01]  /*2080*/  LDS.128 R48, [R76+0x340] ;  /* 0x000340004c307984 */ /* 0x000f220000000c00 */
[----:B------:R-:W-:Y:S01]  /*2090*/  FFMA R33, R35, R43, R34 ;  /* 0x0000002b23217223 */ /* 0x000fe20000000022 */
[C---:B------:R-:W-:Y:S01]  /*20a0*/  FFMA R39, R23.reuse, R39, R38 ;  /* 0x0000002717277223 */ /* 0x040fe20000000026 */
[----:B------:R-:W-:Y:S01]  /*20b0*/  FFMA R31, R23, R31, R30 ;  /* 0x0000001f171f7223 */ /* 0x000fe2000000001e */
[----:B------:R-:W-:Y:S01]  /*20c0*/  FFMA R37, R55, R43, R86 ;  /* 0x0000002b37257223 */ /* 0x000fe20000000056 */
[-C--:B------:R-:W-:Y:S01]  /*20d0*/  FFMA R35, R35, R27.reuse, R32 ;  /* 0x0000001b23237223 */ /* 0x080fe20000000020 */
[----:B------:R-:W-:Y:S01]  /*20e0*/  FFMA R23, R23, R27, R26 ;  /* 0x0000001b17177223 */ /* 0x000fe2000000001a */
[----:B------:R-:W4:Y:S01]  /*20f0*/  LDS.128 R52, [R71.X4+UR5+0x140] ;  /* 0x0001400547347984 */ /* 0x000f220008004c00 */
        /* <DEDUP_REMOVED lines=19> */
[----:B------:R-:W2:Y:S01]  /*2230*/  LDS.128 R16, [R71.X4+UR5+0x340] ;  /* 0x0003400547107984 */ /* 0x000ea20008004c00 */
        /* <DEDUP_REMOVED lines=10> */
[----:B------:R-:W-:-:S02]  /*22e0*/  FFMA R93, R55, R11, R80 ;  /* 0x0000000b375d7223 */ /* 0x000fc40000000050 */
        /* <DEDUP_REMOVED lines=8> */
[----:B------:R-:W-:Y:S01]  /*2370*/  LDS.128 R32, [R76+0x150] ;  /* 0x000150004c207984 */ /* 0x000fe20000000c00 */
[C---:B--2---:R-:W-:Y:S01]  /*2380*/  FFMA R8, R16.reuse, R8, R23 ;  /* 0x0000000810087223 */ /* 0x044fe20000000017 */
[C---:B------:R-:W-:Y:S01]  /*2390*/  FFMA R12, R16.reuse, R12, R31 ;  /* 0x0000000c100c7223 */ /* 0x040fe2000000001f */
[C---:B------:R-:W-:Y:S01]  /*23a0*/  FFMA R44, R16.reuse, R44, R39 ;  /* 0x0000002c102c7223 */ /* 0x040fe20000000027 */
[----:B------:R-:W-:Y:S01]  /*23b0*/  FFMA R16, R16, R48, R21 ;  /* 0x0000003010107223 */ /* 0x000fe20000000015 */
[----:B------:R-:W1:Y:S01]  /*23c0*/  LDS.128 R36, [R71.X4+UR5+0x50] ;  /* 0x0000500547247984 */ /* 0x000e620008004c00 */
[C---:B------:R-:W-:Y:S01]  /*23d0*/  FFMA R25, R41.reuse, R45, R24 ;  /* 0x0000002d29197223 */ /* 0x040fe20000000018 */
[----:B------:R-:W-:Y:S01]  /*23e0*/  FFMA R41, R41, R49, R40 ;  /* 0x0000003129297223 */ /* 0x000fe20000000028 */
[C---:B------:R-:W-:Y:S01]  /*23f0*/  FFMA R40, R42.reuse, R10, R29 ;  /* 0x0000000a2a287223 */ /* 0x040fe2000000001d */
[----:B------:R-:W2:Y:S01]  /*2400*/  LDS.128 R20, [R76+0x50] ;  /* 0x000050004c147984 */ /* 0x000ea20000000c00 */
[C---:B------:R-:W-:Y:S01]  /*2410*/  FFMA R52, R42.reuse, R14, R27 ;  /* 0x0000000e2a347223 */ /* 0x040fe2000000001b */
[C---:B------:R-:W-:Y:S01]  /*2420*/  FFMA R54, R42.reuse, R46, R25 ;  /* 0x0000002e2a367223 */ /* 0x040fe20000000019 */
[C---:B------:R-:W-:Y:S01]  /*2430*/  FFMA R9, R17.reuse, R9, R8 ;  /* 0x0000000911097223 */ /* 0x040fe20000000008 */
[C---:B------:R-:W-:Y:S01]  /*2440*/  FFMA R13, R17.reuse, R13, R12 ;  /* 0x0000000d110d7223 */ /* 0x040fe2000000000c */
[C---:B------:R-:W-:Y:S01]  /*2450*/  FFMA R45, R17.reuse, R45, R44 ;  /* 0x0000002d112d7223 */ /* 0x040fe2000000002c */
[----:B------:R-:W-:Y:S01]  /*2460*/  FFMA R42, R42, R50, R41 ;  /* 0x000000322a2a7223 */ /* 0x000fe20000000029 */
[----:B------:R-:W-:Y:S01]  /*2470*/  FFMA R17, R17, R49, R16 ;  /* 0x0000003111117223 */ /* 0x000fe20000000010 */
        /* <DEDUP_REMOVED lines=8> */
[-C--:B------:R-:W-:Y:S01]  /*2500*/  FFMA R87, R43, R11.reuse, R40 ;  /* 0x0000000b2b577223 */ /* 0x080fe20000000028 */
[----:B------:R-:W3:Y:S01]  /*2510*/  LDS.128 R28, [R76+0x250] ;  /* 0x000250004c1c7984 */ /* 0x000ee20000000c00 */
[C---:B------:R-:W-:Y:S01]  /*2520*/  FFMA R11, R19.reuse, R11, R10 ;  /* 0x0000000b130b7223 */ /* 0x040fe2000000000a */
[C---:B------:R-:W-:Y:S01]  /*2530*/  FFMA R13, R19.reuse, R47, R46 ;  /* 0x0000002f130d7223 */ /* 0x040fe2000000002e */
[C---:B------:R-:W-:Y:S01]  /*2540*/  FFMA R9, R19.reuse, R51, R18 ;  /* 0x0000003313097223 */ /* 0x040fe20000000012 */
[----:B------:R-:W4:Y:S01]  /*2550*/  LDS.128 R40, [R71.X4+UR5+0x150] ;  /* 0x0001500547287984 */ /* 0x000f220008004c00 */
[----:B------:R-:W-:-:S03]  /*2560*/  FFMA R15, R19, R15, R14 ;  /* 0x0000000f130f7223 */ /* 0x000fc6000000000e */
[----:B------:R-:W4:Y:S01]  /*2570*/  LDS.128 R24, [R76+0x350] ;  /* 0x000350004c187984 */ /* 0x000f220000000c00 */
[C---:B-1----:R-:W-:Y:S01]  /*2580*/  FFMA R10, R36.reuse, R32, R81 ;  /* 0x00000020240a7223 */ /* 0x042fe20000000051 */
[----:B--2---:R-:W-:-:S03]  /*2590*/  FFMA R8, R36, R20, R79 ;  /* 0x0000001424087223 */ /* 0x004fc6000000004f */
[C---:B------:R-:W-:Y:S01]  /*25a0*/  FFMA R45, R37.reuse, R33, R10 ;  /* 0x00000021252d7223 */ /* 0x040fe2000000000a */
[----:B------:R-:W-:-:S03]  /*25b0*/  FFMA R47, R37, R21, R8 ;  /* 0x00000015252f7223 */ /* 0x000fc60000000008 */
[C---:B------:R-:W-:Y:S01]  /*25c0*/  FFMA R10, R38.reuse, R34, R45 ;  /* 0x00000022260a7223 */ /* 0x040fe2000000002d */
[----:B------:R-:W-:-:S03]  /*25d0*/  FFMA R8, R38, R22, R47 ;  /* 0x0000001626087223 */ /* 0x000fc6000000002f */
[C---:B------:R-:W-:Y:S01]  /*25e0*/  FFMA R81, R39.reuse, R35, R10 ;  /* 0x0000002327517223 */ /* 0x040fe2000000000a */
[----:B------:R-:W1:Y:S01]  /*25f0*/  LDS.128 R44, [R71.X4+UR5+0x250] ;  /* 0x00025005472c7984 */ /* 0x000e620008004c00 */
[----:B------:R-:W-:Y:S01]  /*2600*/  FFMA R79, R39, R23, R8 ;  /* 0x00000017274f7223 */ /* 0x000fe20000000008 */
[----:B---3--:R-:W-:Y:S01]  /*2610*/  FFMA R12, R36, R28, R83 ;  /* 0x0000001c240c7223 */ /* 0x008fe20000000053 */
[----:B----4-:R-:W-:-:S03]  /*2620*/  FFMA R10, R40, R32, R49 ;  /* 0x00000020280a7223 */ /* 0x010fc60000000031 */
[----:B------:R-:W-:Y:S01]  /*2630*/  FFMA R19, R37, R29, R12 ;  /* 0x0000001d25137223 */ /* 0x000fe2000000000c */
[----:B------:R-:W2:Y:S01]  /*2640*/  LDS.128 R48, [R71.X4+UR5+0x350] ;  /* 0x0003500547307984 */ /* 0x000ea20008004c00 */
[----:B------:R-:W-:Y:S01]  /*2650*/  FFMA R8, R40, R20, R93 ;  /* 0x0000001428087223 */ /* 0x000fe2000000005d */
[----:B------:R-:W-:Y:S01]  /*2660*/  FFMA R36, R36, R24, R85 ;  /* 0x0000001824247223 */ /* 0x000fe20000000055 */
[----:B------:R-:W-:-:S03]  /*2670*/  FFMA R12, R38, R30, R19 ;  /* 0x0000001e260c7223 */ /* 0x000fc60000000013 */
[----:B------:R-:W-:Y:S01]  /*2680*/  FFMA R37, R37, R25, R36 ;  /* 0x0000001925257223 */ /* 0x000fe20000000024 */
[----:B------:R-:W-:Y:S01]  /*2690*/  FFMA R83, R39, R31, R12 ;  /* 0x0000001f27537223 */ /* 0x000fe2000000000c */
[C---:B------:R-:W-:Y:S01]  /*26a0*/  FFMA R12, R40.reuse, R28, R89 ;  /* 0x0000001c280c7223 */ /* 0x040fe20000000059 */
[----:B------:R-:W-:Y:S01]  /*26b0*/  FFMA R40, R40, R24, R91 ;  /* 0x0000001828287223 */ /* 0x000fe2000000005b */
[----:B------:R-:W-:Y:S01]  /*26c0*/  FFMA R38, R38, R26, R37 ;  /* 0x0000001a26267223 */ /* 0x000fe20000000025 */
[C---:B------:R-:W-:Y:S01]  /*26d0*/  FFMA R37, R41.reuse, R33, R10 ;  /* 0x0000002129257223 */ /* 0x040fe2000000000a */
[----:B------:R-:W-:Y:S02]  /*26e0*/  FFMA R19, R41, R29, R12 ;  /* 0x0000001d29137223 */ /* 0x000fe4000000000c */
[----:B------:R-:W-:Y:S01]  /*26f0*/  FFMA R85, R39, R27, R38 ;  /* 0x0000001b27557223 */ /* 0x000fe20000000026 */
[C---:B------:R-:W-:Y:S01]  /*2700*/  FFMA R39, R41.reuse, R21, R8 ;  /* 0x0000001529277223 */ /* 0x040fe20000000008 */
[C---:B------:R-:W-:Y:S01]  /*2710*/  FFMA R84, R42.reuse, R30, R19 ;  /* 0x0000001e2a547223 */ /* 0x040fe20000000013 */
[----:B------:R-:W-:Y:S01]  /*2720*/  FFMA R41, R41, R25, R40 ;  /* 0x0000001929297223 */ /* 0x000fe20000000028 */
[C---:B------:R-:W-:Y:S01]  /*2730*/  FFMA R82, R42.reuse, R34, R37 ;  /* 0x000000222a527223 */ /* 0x040fe20000000025 */
[----:B------:R-:W-:-:S02]  /*2740*/  FFMA R80, R42, R22, R39 ;  /* 0x000000162a507223 */ /* 0x000fc40000000027 */
[----:B------:R-:W-:Y:S02]  /*2750*/  FFMA R86, R42, R26, R41 ;  /* 0x0000001a2a567223 */ /* 0x000fe40000000029 */
[C---:B------:R-:W-:Y:S02]  /*2760*/  FFMA R95, R43.reuse, R23, R80 ;  /* 0x000000172b5f7223 */ /* 0x040fe40000000050 */
        /* <DEDUP_REMOVED lines=10> */
[C---:B------:R-:W-:Y:S01]  /*2810*/  FFMA R44, R46.reuse, R30, R17 ;  /* 0x0000001e2e2c7223 */ /* 0x040fe20000000011 */
[----:B------:R-:W-:Y:S01]  /*2820*/  LDS.128 R52, [R71.X4+UR5+0x60] ;  /* 0x0000600547347984 */ /* 0x000fe20008004c00 */
[C---:B------:R-:W-:Y:S01]  /*2830*/  FFMA R40, R46.reuse, R22, R37 ;  /* 0x000000162e287223 */ /* 0x040fe20000000025 */
[----:B------:R-:W-:Y:S01]  /*2840*/  FFMA R46, R46, R26, R45 ;  /* 0x0000001a2e2e7223 */ /* 0x000fe2000000002d */
[C---:B--2---:R-:W-:Y:S01]  /*2850*/  FFMA R20, R48.reuse, R20, R11 ;  /* 0x0000001430147223 */ /* 0x044fe2000000000b */
[C---:B------:R-:W-:Y:S01]  /*2860*/  FFMA R24, R48.reuse, R24, R9 ;  /* 0x0000001830187223 */ /* 0x040fe20000000009 */
[----:B------:R-:W1:Y:S01]  /*2870*/  LDS.128 R16, [R76+0x260] ;  /* 0x000260004c107984 */ /* 0x000e620000000c00 */
[C---:B------:R-:W-:Y:S01]  /*2880*/  FFMA R32, R48.reuse, R32, R15 ;  /* 0x0000002030207223 */ /* 0x040fe2000000000f */
[----:B------:R-:W-:Y:S01]  /*2890*/  FFMA R28, R48, R28, R13 ;  /* 0x0000001c301c7223 */ /* 0x000fe2000000000d */
[C---:B------:R-:W-:Y:S01]  /*28a0*/  FFMA R25, R49.reuse, R25, R24 ;  /* 0x0000001931197223 */ /* 0x040fe20000000018 */
[----:B------:R-:W2:Y:S01]  /*28b0*/  LDS.128 R8, [R76+0x160] ;  /* 0x000160004c087984 */ /* 0x000ea20000000c00 */
[C---:B------:R-:W-:Y:S01]  /*28c0*/  FFMA R21, R49.reuse, R21, R20 ;  /* 0x0000001531157223 */ /* 0x040fe20000000014 */
[C---:B------:R-:W-:Y:S01]  /*28d0*/  FFMA R29, R49.reuse, R29, R28 ;  /* 0x0000001d311d7223 */ /* 0x040fe2000000001c */
[C---:B------:R-:W-:Y:S01]  /*28e0*/  FFMA R26, R50.reuse, R26, R25 ;  /* 0x0000001a321a7223 */ /* 0x040fe20000000019 */
[----:B------:R-:W3:Y:S01]  /*28f0*/  LDS.128 R12, [R76+0x60] ;  /* 0x000060004c0c7984 */ /* 0x000ee20000000c00 */
[----:B------:R-:W-:Y:S01]  /*2900*/  FFMA R33, R49, R33, R32 ;  /* 0x0000002131217223 */ /* 0x000fe20000000020 */
[C---:B------:R-:W-:Y:S01]  /*2910*/  FFMA R30, R50.reuse, R30, R29 ;  /* 0x0000001e321e7223 */ /* 0x040fe2000000001d */
[C---:B------:R-:W-:Y:S01]  /*2920*/  FFMA R87, R43.reuse, R31, R84 ;  /* 0x0000001f2b577223 */ /* 0x040fe20000000054 */
[----:B------:R-:W-:Y:S01]  /*2930*/  FFMA R49, R43, R35, R82 ;  /* 0x000000232b317223 */ /* 0x000fe20000000052 */
[-C--:B------:R-:W-:Y:S01]  /*2940*/  FFMA R43, R47, R27.reuse, R46 ;  /* 0x0000001b2f2b7223 */ /* 0x080fe2000000002e */
[----:B------:R-:W-:Y:S01]  /*2950*/  FFMA R29, R51, R27, R26 ;  /* 0x0000001b331d7223 */ /* 0x000fe2000000001a */
[----:B------:R-:W4:Y:S01]  /*2960*/  LDS.128 R36, [R76+0x360] ;  /* 0x000360004c247984 */ /* 0x000f220000000c00 */
[C---:B------:R-:W-:Y:S01]  /*2970*/  FFMA R22, R50.reuse, R22, R21 ;  /* 0x0000001632167223 */ /* 0x040fe20000000015 */
[----:B------:R-:W-:Y:S01]  /*2980*/  FFMA R34, R50, R34, R33 ;  /* 0x0000002232227223 */ /* 0x000fe20000000021 */
[----:B------:R-:W-:Y:S01]  /*2990*/  FFMA R41, R47, R31, R44 ;  /* 0x0000001f2f297223 */ /* 0x000fe2000000002c */
[----:B------:R-:W4:Y:S01]  /*29a0*/  LDS.128 R24, [R71.X4+UR5+0x160] ;  /* 0x0001600547187984 */ /* 0x000f220008004c00 */
[----:B------:R-:W-:Y:S01]  /*29b0*/  FFMA R45, R51, R23, R22 ;  /* 0x00000017332d7223 */ /* 0x000fe20000000016 */
[C---:B------:R-:W-:Y:S01]  /*29c0*/  FFMA R33, R47.reuse, R35, R42 ;  /* 0x000000232f217223 */ /* 0x040fe2000000002a */
[----:B------:R-:W-:Y:S01]  /*29d0*/  FFMA R47, R47, R23, R40 ;  /* 0x000000172f2f7223 */ /* 0x000fe20000000028 */
[C---:B------:R-:W-:Y:S01]  /*29e0*/  FFMA R31, R51.reuse, R31, R30 ;  /* 0x0000001f331f7223 */ /* 0x040fe2000000001e */
[----:B------:R-:W-:Y:S01]  /*29f0*/  FFMA R35, R51, R35, R34 ;  /* 0x0000002333237223 */ /* 0x000fe20000000022 */
[C---:B-1----:R-:W-:Y:S01]  /*2a00*/  FFMA R28, R52.reuse, R16, R83 ;  /* 0x00000010341c7223 */ /* 0x042fe20000000053 */
[----:B--2---:R-:W-:-:S03]  /*2a10*/  FFMA R22, R52, R8, R81 ;  /* 0x0000000834167223 */ /* 0x004fc60000000051 */
[C---:B------:R-:W-:Y:S01]  /*2a20*/  FFMA R21, R53.reuse, R17, R28 ;  /* 0x0000001135157223 */ /* 0x040fe2000000001c */
[----:B---3--:R-:W-:Y:S01]  /*2a30*/  FFMA R20, R52, R12, R79 ;  /* 0x0000000c34147223 */ /* 0x008fe2000000004f */
[C---:B------:R-:W-:Y:S02]  /*2a40*/  FFMA R23, R53.reuse, R9, R22 ;  /* 0x0000000935177223 */ /* 0x040fe40000000016 */
[C---:B------:R-:W-:Y:S01]  /*2a50*/  FFMA R32, R54.reuse, R18, R21 ;  /* 0x0000001236207223 */ /* 0x040fe20000000015 */
[----:B------:R-:W-:Y:S01]  /*2a60*/  FFMA R51, R53, R13, R20 ;  /* 0x0000000d35337223 */ /* 0x000fe20000000014 */
[C---:B------:R-:W-:Y:S02]  /*2a70*/  FFMA R30, R54.reuse, R10, R23 ;  /* 0x0000000a361e7223 */ /* 0x040fe40000000017 */
[C---:B------:R-:W-:Y:S01]  /*2a80*/  FFMA R91, R55.reuse, R19, R32 ;  /* 0x00000013375b7223 */ /* 0x040fe20000000020 */
[----:B------:R-:W1:Y:S01]  /*2a90*/  LDS.128 R20, [R71.X4+UR5+0x260] ;  /* 0x0002600547147984 */ /* 0x000e620008004c00 */
[----:B------:R-:W-:Y:S01]  /*2aa0*/  FFMA R28, R54, R14, R51 ;  /* 0x0000000e361c7223 */ /* 0x000fe20000000033 */
[----:B------:R-:W-:Y:S01]  /*2ab0*/  FFMA R89, R55, R11, R30 ;  /* 0x0000000b37597223 */ /* 0x000fe2000000001e */
[----:B----4-:R-:W-:Y:S01]  /*2ac0*/  FFMA R52, R52, R36, R85 ;  /* 0x0000002434347223 */ /* 0x010fe20000000055 */
[C---:B------:R-:W-:Y:S01]  /*2ad0*/  FFMA R30, R24.reuse, R8, R49 ;  /* 0x00000008181e7223 */ /* 0x040fe20000000031 */
[----:B------:R-:W-:Y:S01]  /*2ae0*/  FFMA R32, R24, R16, R87 ;  /* 0x0000001018207223 */ /* 0x000fe20000000057 */
[----:B------:R-:W2:Y:S01]  /*2af0*/  LDS.128 R48, [R71.X4+UR5+0x360] ;  /* 0x0003600547307984 */ /* 0x000ea20008004c00 */
[----:B------:R-:W-:Y:S01]  /*2b00*/  FFMA R53, R53, R37, R52 ;  /* 0x0000002535357223 */ /* 0x000fe20000000034 */
[C---:B------:R-:W-:Y:S01]  /*2b10*/  FFMA R83, R25.reuse, R9, R30 ;  /* 0x0000000919537223 */ /* 0x040fe2000000001e */
[----:B------:R-:W-:-:S02]  /*2b20*/  FFMA R81, R25, R17, R32 ;  /* 0x0000001119517223 */ /* 0x000fc40000000020 */
[----:B------:R-:W-:Y:S01]  /*2b30*/  FFMA R54, R54, R38, R53 ;  /* 0x0000002636367223 */ /* 0x000fe20000000035 */
[C---:B------:R-:W-:Y:S01]  /*2b40*/  FFMA R53, R55.reuse, R15, R28 ;  /* 0x0000000f37357223 */ /* 0x040fe2000000001c */
[C---:B------:R-:W-:Y:S01]  /*2b50*/  FFMA R28, R24.reuse, R12, R95 ;  /* 0x0000000c181c7223 */ /* 0x040fe2000000005f */
[----:B------:R-:W-:Y:S01]  /*2b60*/  FFMA R24, R24, R36, R93 ;  /* 0x0000002418187223 */ /* 0x000fe2000000005d */
[----:B------:R-:W-:-:S03]  /*2b70*/  FFMA R55, R55, R39, R54 ;  /* 0x0000002737377223 */ /* 0x000fc60000000036 */
        /* <DEDUP_REMOVED lines=28> */
[C---:B------:R-:W-:Y:S01]  /*2d40*/  FFMA R8, R48.reuse, R8, R35 ;  /* 0x0000000830087223 */ /* 0x040fe20000000023 */
[----:B------:R-:W-:Y:S01]  /*2d50*/  LDS.128 R40, [R71.X4+UR5+0x70] ;  /* 0x0000700547287984 */ /* 0x000fe20008004c00 */
[----:B------:R-:W-:Y:S01]  /*2d60*/  FFMA R12, R48, R12, R45 ;  /* 0x0000000c300c7223 */ /* 0x000fe2000000002d */
[C---:B------:R-:W-:Y:S01]  /*2d70*/  FFMA R17, R49.reuse, R17, R16 ;  /* 0x0000001131117223 */ /* 0x040fe20000000010 */
        /* <DEDUP_REMOVED lines=13> */
[----:B------:R-:W4:Y:S01]  /*2e50*/  LDS.128 R32, [R76+0x370] ;  /* 0x000370004c207984 */ /* 0x000f220000000c00 */
[----:B------:R-:W-:-:S03]  /*2e60*/  FFMA R39, R51, R39, R38 ;  /* 0x0000002733277223 */ /* 0x000fc60000000026 */
[----:B------:R-:W4:Y:S04]  /*2e70*/  LDS.128 R44, [R71.X4+UR5+0x170] ;  /* 0x00017005472c7984 */ /* 0x000f280008004c00 */
[----:B------:R-:W-:Y:S01]  /*2e80*/  LDS.128 R48, [R71.X4+UR5+0x370] ;  /* 0x0003700547307984 */ /* 0x000fe20008004c00 */
[C---:B-1----:R-:W-:Y:S01]  /*2e90*/  FFMA R10, R40.reuse, R24, R89 ;  /* 0x00000018280a7223 */ /* 0x042fe20000000059 */
[----:B--2---:R-:W-:-:S03]  /*2ea0*/  FFMA R12, R40, R28, R91 ;  /* 0x0000001c280c7223 */ /* 0x004fc6000000005b */
[C---:B------:R-:W-:Y:S01]  /*2eb0*/  FFMA R13, R41.reuse, R25, R10 ;  /* 0x00000019290d7223 */ /* 0x040fe2000000000a */
[----:B---3--:R-:W-:Y:S01]  /*2ec0*/  FFMA R8, R40, R20, R53 ;  /* 0x0000001428087223 */ /* 0x008fe20000000035 */
[C---:B------:R-:W-:Y:S02]  /*2ed0*/  FFMA R9, R41.reuse, R29, R12 ;  /* 0x0000001d29097223 */ /* 0x040fe4000000000c */
[----:B------:R-:W-:Y:S01]  /*2ee0*/  FFMA R12, R42, R26, R13 ;  /* 0x0000001a2a0c7223 */ /* 0x000fe2000000000d */
[----:B----4-:R-:W-:Y:S01]  /*2ef0*/  FFMA R40, R40, R32, R55 ;  /* 0x0000002028287223 */ /* 0x010fe20000000037 */
[----:B------:R-:W-:Y:S01]  /*2f00*/  FFMA R17, R41, R21, R8 ;  /* 0x0000001529117223 */ /* 0x000fe20000000008 */
[----:B------:R-:W1:Y:S01]  /*2f10*/  LDS.128 R52, [R71.X4+UR5+0x270] ;  /* 0x0002700547347984 */ /* 0x000e620008004c00 */
[----:B------:R-:W-:Y:S01]  /*2f20*/  FFMA R10, R42, R30, R9 ;  /* 0x0000001e2a0a7223 */ /* 0x000fe20000000009 */
[C---:B------:R-:W-:Y:S01]  /*2f30*/  FFMA R16, R44.reuse, R28, R87 ;  /* 0x0000001c2c107223 */ /* 0x040fe20000000057 */
[C---:B------:R-:W-:Y:S01]  /*2f40*/  FFMA R18, R44.reuse, R32, R97 ;  /* 0x000000202c127223 */ /* 0x040fe20000000061 */
[C---:B------:R-:W-:Y:S01]  /*2f50*/  FFMA R14, R44.reuse, R24, R85 ;  /* 0x000000182c0e7223 */ /* 0x040fe20000000055 */
[----:B------:R-:W-:Y:S01]  /*2f60*/  FFMA R44, R44, R20, R95 ;  /* 0x000000142c2c7223 */ /* 0x000fe2000000005f */
[----:B------:R-:W-:Y:S01]  /*2f70*/  FFMA R8, R42, R22, R17 ;  /* 0x000000162a087223 */ /* 0x000fe20000000011 */
[----:B------:R-:W-:Y:S01]  /*2f80*/  FFMA R13, R45, R29, R16 ;  /* 0x0000001d2d0d7223 */ /* 0x000fe20000000010 */
[----:B------:R-:W-:Y:S01]  /*2f90*/  FFMA R87, R43, R31, R10 ;  /* 0x0000001f2b577223 */ /* 0x000fe2000000000a */
[----:B------:R-:W-:Y:S01]  /*2fa0*/  FFMA R41, R41, R33, R40 ;  /* 0x0000002129297223 */ /* 0x000fe20000000028 */
[C---:B------:R-:W-:Y:S01]  /*2fb0*/  FFMA R17, R45.reuse, R25, R14 ;  /* 0x000000192d117223 */ /* 0x040fe2000000000e */
[C---:B------:R-:W-:Y:S01]  /*2fc0*/  FFMA R37, R45.reuse, R21, R44 ;  /* 0x000000152d257223 */ /* 0x040fe2000000002c */
[----:B------:R-:W-:Y:S01]  /*2fd0*/  FFMA R9, R45, R33, R18 ;  /* 0x000000212d097223 */ /* 0x000fe20000000012 */
[C---:B------:R-:W-:Y:S01]  /*2fe0*/  FFMA R85, R43.reuse, R27, R12 ;  /* 0x0000001b2b557223 */ /* 0x040fe2000000000c */
[C---:B------:R-:W-:Y:S01]  /*2ff0*/  FFMA R45, R43.reuse, R23, R8 ;  /* 0x000000172b2d7223 */ /* 0x040fe20000000008 */
[----:B------:R-:W-:Y:S01]  /*3000*/  FFMA R44, R46, R30, R13 ;  /* 0x0000001e2e2c7223 */ /* 0x000fe2000000000d */
[----:B------:R-:W-:Y:S01]  /*3010*/  FFMA R42, R42, R34, R41 ;  /* 0x000000222a2a7223 */ /* 0x000fe20000000029 */
[C---:B------:R-:W-:Y:S01]  /*3020*/  FFMA R82, R46.reuse, R22, R37 ;  /* 0x000000162e527223 */ /* 0x040fe20000000025 */
[C---:B------:R-:W-:Y:S01]  /*3030*/  FFMA R80, R46.reuse, R26, R17 ;  /* 0x0000001a2e507223 */ /* 0x040fe20000000011 */
[----:B------:R-:W-:Y:S01]  /*3040*/  FFMA R46, R46, R34, R9 ;  /* 0x000000222e2e7223 */ /* 0x000fe20000000009 */
[----:B------:R-:W-:Y:S01]  /*3050*/  FFMA R89, R43, R35, R42 ;  /* 0x000000232b597223 */ /* 0x000fe2000000002a */
[C---:B------:R-:W-:Y:S01]  /*3060*/  FFMA R97, R47.reuse, R23, R82 ;  /* 0x000000172f617223 */ /* 0x040fe20000000052 */
[----:B------:R-:W-:Y:S01]  /*3070*/  LDS.128 R40, [R71.X4+UR5+0x80] ;  /* 0x0000800547287984 */ /* 0x000fe20008004c00 */
        /* <DEDUP_REMOVED lines=10> */
[----:B------:R-:W-:Y:S01]  /*3120*/  FFMA R53, R53, R33, R52 ;  /* 0x0000002135357223 */ /* 0x000fe20000000034 */
[----:B------:R-:W1:Y:S01]  /*3130*/  LDS.128 R12, [R76+0x180] ;  /* 0x000180004c0c7984 */ /* 0x000e620000000c00 */
[----:B------:R-:W-:Y:S01]  /*3140*/  FFMA R52, R54, R30, R9 ;  /* 0x0000001e36347223 */ /* 0x000fe20000000009 */
[----:B------:R-:W-:Y:S01]  /*3150*/  FFMA R24, R48, R24, R11 ;  /* 0x0000001830187223 */ /* 0x000fe2000000000b */
[----:B------:R-:W-:Y:S01]  /*3160*/  FFMA R86, R54, R22, R17 ;  /* 0x0000001636567223 */ /* 0x000fe20000000011 */
[C---:B------:R-:W-:Y:S01]  /*3170*/  FFMA R28, R48.reuse, R28, R19 ;  /* 0x0000001c301c7223 */ /* 0x040fe20000000013 */
[----:B------:R-:W2:Y:S01]  /*3180*/  LDS.128 R8, [R76+0x80] ;  /* 0x000080004c087984 */ /* 0x000ea20000000c00 */
[C---:B------:R-:W-:Y:S01]  /*3190*/  FFMA R25, R49.reuse, R25, R24 ;  /* 0x0000001931197223 */ /* 0x040fe20000000018 */
[----:B------:R-:W-:Y:S01]  /*31a0*/  FFMA R32, R48, R32, R39 ;  /* 0x0000002030207223 */ /* 0x000fe20000000027 */
[----:B------:R-:W-:Y:S01]  /*31b0*/  FFMA R29, R49, R29, R28 ;  /* 0x0000001d311d7223 */ /* 0x000fe2000000001c */
[----:B------:R-:W3:Y:S01]  /*31c0*/  LDS.128 R16, [R76+0x280] ;  /* 0x000280004c107984 */ /* 0x000ee20000000c00 */
[----:B------:R-:W-:Y:S01]  /*31d0*/  FFMA R54, R54, R34, R53 ;  /* 0x0000002236367223 */ /* 0x000fe20000000035 */
[C---:B------:R-:W-:Y:S01]  /*31e0*/  FFMA R26, R50.reuse, R26, R25 ;  /* 0x0000001a321a7223 */ /* 0x040fe20000000019 */
[C---:B------:R-:W-:Y:S01]  /*31f0*/  FFMA R30, R50.reuse, R30, R29 ;  /* 0x0000001e321e7223 */ /* 0x040fe2000000001d */
[----:B------:R-:W4:Y:S01]  /*3200*/  LDS.128 R36, [R76+0x380] ;  /* 0x000380004c247984 */ /* 0x000f220000000c00 */
[C---:B------:R-:W-:Y:S01]  /*3210*/  FFMA R25, R47.reuse, R35, R46 ;  /* 0x000000232f197223 */ /* 0x040fe2000000002e */
[-C--:B------:R-:W-:Y:S01]  /*3220*/  FFMA R53, R47, R31.reuse, R44 ;  /* 0x0000001f2f357223 */ /* 0x080fe2000000002c */
[-C--:B------:R-:W-:Y:S01]  /*3230*/  FFMA R47, R55, R31.reuse, R52 ;  /* 0x0000001f372f7223 */ /* 0x080fe20000000034 */
[----:B------:R-:W-:Y:S01]  /*3240*/  FFMA R93, R51, R31, R30 ;  /* 0x0000001f335d7223 */ /* 0x000fe2000000001e */
[C---:B------:R-:W-:Y:S01]  /*3250*/  FFMA R33, R49.reuse, R33, R32 ;  /* 0x0000002131217223 */ /* 0x040fe20000000020 */
[----:B------:R-:W4:Y:S01]  /*3260*/  LDS.128 R28, [R71.X4+UR5+0x180] ;  /* 0x00018005471c7984 */ /* 0x000f220008004c00 */
[----:B------:R-:W-:Y:S01]  /*3270*/  FFMA R21, R49, R21, R20 ;  /* 0x0000001531157223 */ /* 0x000fe20000000014 */
[----:B------:R-:W-:Y:S01]  /*3280*/  FFMA R95, R51, R27, R26 ;  /* 0x0000001b335f7223 */ /* 0x000fe2000000001a */
[C---:B------:R-:W-:Y:S01]  /*3290*/  FFMA R34, R50.reuse, R34, R33 ;  /* 0x0000002232227223 */ /* 0x040fe20000000021 */
[C---:B------:R-:W-:Y:S01]  /*32a0*/  FFMA R33, R55.reuse, R35, R54 ;  /* 0x0000002337217223 */ /* 0x040fe20000000036 */
[----:B------:R-:W-:Y:S01]  /*32b0*/  FFMA R22, R50, R22, R21 ;  /* 0x0000001632167223 */ /* 0x000fe20000000015 */
[----:B------:R-:W-:Y:S01]  /*32c0*/  FFMA R49, R55, R27, R84 ;  /* 0x0000001b37317223 */ /* 0x000fe20000000054 */
[----:B------:R-:W-:Y:S01]  /*32d0*/  FFMA R35, R51, R35, R34 ;  /* 0x0000002333237223 */ /* 0x000fe20000000022 */
[-C--:B------:R-:W-:Y:S01]  /*32e0*/  FFMA R55, R55, R23.reuse, R86 ;  /* 0x0000001737377223 */ /* 0x080fe20000000056 */
[----:B------:R-:W-:Y:S01]  /*32f0*/  FFMA R51, R51, R23, R22 ;  /* 0x0000001733337223 */ /* 0x000fe20000000016 */
[----:B-1----:R-:W-:-:S04]  /*3300*/  FFMA R22, R40, R12, R85 ;  /* 0x0000000c28167223 */ /* 0x002fc80000000055 */
[----:B------:R-:W-:Y:S01]  /*3310*/  FFMA R23, R41, R13, R22 ;  /* 0x0000000d29177223 */ /* 0x000fe20000000016 */
[C---:B--2---:R-:W-:Y:S01]  /*3320*/  FFMA R20, R40.reuse, R8, R45 ;  /* 0x0000000828147223 */ /* 0x044fe2000000002d */
[----:B---3--:R-:W-:-:S03]  /*3330*/  FFMA R24, R40, R16, R87 ;  /* 0x0000001028187223 */ /* 0x008fc60000000057 */
[C---:B------:R-:W-:Y:S01]  /*3340*/  FFMA R27, R41.reuse, R9, R20 ;  /* 0x00000009291b7223 */ /* 0x040fe20000000014 */
[----:B------:R-:W-:Y:S01]  /*3350*/  FFMA R20, R42, R14, R23 ;  /* 0x0000000e2a147223 */ /* 0x000fe20000000017 */
[----:B------:R-:W-:Y:S01]  /*3360*/  FFMA R21, R41, R17, R24 ;  /* 0x0000001129157223 */ /* 0x000fe20000000018 */
[----:B----4-:R-:W-:Y:S02]  /*3370*/  FFMA R40, R40, R36, R89 ;  /* 0x0000002428287223 */ /* 0x010fe40000000059 */
[----:B------:R-:W-:Y:S01]  /*3380*/  FFMA R81, R43, R15, R20 ;  /* 0x0000000f2b517223 */ /* 0x000fe20000000014 */
[C---:B------:R-:W-:Y:S01]  /*3390*/  FFMA R24, R42.reuse, R10, R27 ;  /* 0x0000000a2a187223 */ /* 0x040fe2000000001b */
[----:B------:R-:W-:Y:S01]  /*33a0*/  FFMA R26, R42, R18, R21 ;  /* 0x000000122a1a7223 */ /* 0x000fe20000000015 */
[----:B------:R-:W-:Y:S01]  /*33b0*/  FFMA R41, R41, R37, R40 ;  /* 0x0000002529297223 */ /* 0x000fe20000000028 */
[----:B------:R-:W1:Y:S01]  /*33c0*/  LDS.128 R20, [R71.X4+UR5+0x280] ;  /* 0x0002800547147984 */ /* 0x000e620008004c00 */
[C---:B------:R-:W-:Y:S01]  /*33d0*/  FFMA R32, R28.reuse, R8, R97 ;  /* 0x000000081c207223 */ /* 0x040fe20000000061 */
[C---:B------:R-:W-:Y:S01]  /*33e0*/  FFMA R34, R28.reuse, R12, R91 ;  /* 0x0000000c1c227223 */ /* 0x040fe2000000005b */
[C---:B------:R-:W-:Y:S01]  /*33f0*/  FFMA R40, R28.reuse, R16, R53 ;  /* 0x000000101c287223 */ /* 0x040fe20000000035 */
[C---:B------:R-:W-:Y:S01]  /*3400*/  FFMA R83, R43.reuse, R19, R26 ;  /* 0x000000132b537223 */ /* 0x040fe2000000001a */
[----:B------:R-:W-:Y:S01]  /*3410*/  FFMA R79, R43, R11, R24 ;  /* 0x0000000b2b4f7223 */ /* 0x000fe20000000018 */
[----:B------:R-:W-:Y:S01]  /*3420*/  FFMA R28, R28, R36, R25 ;  /* 0x000000241c1c7223 */ /* 0x000fe20000000019 */
[----:B------:R-:W-:Y:S01]  /*3430*/  FFMA R42, R42, R38, R41 ;  /* 0x000000262a2a7223 */ /* 0x000fe20000000029 */
[----:B------:R-:W2:Y:S01]  /*3440*/  LDS.128 R24, [R71.X4+UR5+0x380] ;  /* 0x0003800547187984 */ /* 0x000ea20008004c00 */
[C---:B------:R-:W-:Y:S01]  /*3450*/  FFMA R45, R29.reuse, R9, R32 ;  /* 0x000000091d2d7223 */ /* 0x040fe20000000020 */
[----:B------:R-:W-:Y:S01]  /*3460*/  FFMA R41, R29, R17, R40 ;  /* 0x000000111d297223 */ /* 0x000fe20000000028 */
[----:B------:R-:W-:Y:S01]  /*3470*/  FFMA R85, R43, R39, R42 ;  /* 0x000000272b557223 */ /* 0x000fe2000000002a */
[C---:B------:R-:W-:Y:S01]  /*3480*/  FFMA R43, R29.reuse, R13, R34 ;  /* 0x0000000d1d2b7223 */ /* 0x040fe20000000022 */
[----:B------:R-:W-:Y:S01]  /*3490*/  FFMA R29, R29, R37, R28 ;  /* 0x000000251d1d7223 */ /* 0x000fe2000000001c */
[C---:B------:R-:W-:Y:S01]  /*34a0*/  FFMA R28, R30.reuse, R18, R41 ;  /* 0x000000121e1c7223 */ /* 0x040fe20000000029 */
[C---:B------:R-:W-:Y:S01]  /*34b0*/  FFMA R82, R30.reuse, R10, R45 ;  /* 0x0000000a1e527223 */ /* 0x040fe2000000002d */
[C---:B------:R-:W-:Y:S01]  /*34c0*/  FFMA R80, R30.reuse, R14, R43 ;  /* 0x0000000e1e507223 */ /* 0x040fe2000000002b */
        /* <DEDUP_REMOVED lines=10> */
[----:B------:R-:W-:Y:S01]  /*3570*/  LDS.128 R52, [R71.X4+UR5+0x90] ;  /* 0x0000900547347984 */ /* 0x000fe20008004c00 */
[C---:B--2---:R-:W-:Y:S01]  /*3580*/  FFMA R8, R24.reuse, R8, R51 ;  /* 0x0000000818087223 */ /* 0x044fe20000000033 */
[C---:B------:R-:W-:Y:S01]  /*3590*/  FFMA R12, R24.reuse, R12, R95 ;  /* 0x0000000c180c7223 */ /* 0x040fe2000000005f */
[----:B------:R-:W-:Y:S01]  /*35a0*/  FFMA R16, R24, R16, R93 ;  /* 0x0000001018107223 */ /* 0x000fe2000000005d */
[----:B------:R-:W-:Y:S01]  /*35b0*/  FFMA R84, R22, R14, R33 ;  /* 0x0000000e16547223 */ /* 0x000fe20000000021 */
[----:B------:R-:W-:Y:S01]  /*35c0*/  FFMA R24, R24, R36, R35 ;  /* 0x0000002418187223 */ /* 0x000fe20000000023 */
[C---:B------:R-:W-:Y:S01]  /*35d0*/  FFMA R86, R22.reuse, R10, R41 ;  /* 0x0000000a16567223 */ /* 0x040fe20000000029 */
[----:B------:R-:W1:Y:S01]  /*35e0*/  LDS.128 R48, [R76+0x190] ;  /* 0x000190004c307984 */ /* 0x000e620000000c00 */
[----:B------:R-:W-:Y:S01]  /*35f0*/  FFMA R21, R21, R37, R20 ;  /* 0x0000002515157223 */ /* 0x000fe20000000014 */
[C---:B------:R-:W-:Y:S01]  /*3600*/  FFMA R9, R25.reuse, R9, R8 ;  /* 0x0000000919097223 */ /* 0x040fe20000000008 */
[C---:B------:R-:W-:Y:S01]  /*3610*/  FFMA R20, R22.reuse, R18, R29 ;  /* 0x0000001216147223 */ /* 0x040fe2000000001d */
[----:B------:R-:W2:Y:S01]  /*3620*/  LDS.128 R44, [R76+0x290] ;  /* 0x000290004c2c7984 */ /* 0x000ea20000000c00 */
[C---:B------:R-:W-:Y:S01]  /*3630*/  FFMA R13, R25.reuse, R13, R12 ;  /* 0x0000000d190d7223 */ /* 0x040fe2000000000c */
[----:B------:R-:W-:Y:S01]  /*3640*/  FFMA R22, R22, R38, R21 ;  /* 0x0000002616167223 */ /* 0x000fe20000000015 */
[C---:B------:R-:W-:Y:S01]  /*3650*/  FFMA R17, R25.reuse, R17, R16 ;  /* 0x0000001119117223 */ /* 0x040fe20000000010 */
[----:B------:R-:W3:Y:S01]  /*3660*/  LDS.128 R32, [R76+0x90] ;  /* 0x000090004c207984 */ /* 0x000ee20000000c00 */
[----:B------:R-:W-:Y:S01]  /*3670*/  FFMA R25, R25, R37, R24 ;  /* 0x0000002519197223 */ /* 0x000fe20000000018 */
[C---:B------:R-:W-:Y:S01]  /*3680*/  FFMA R10, R26.reuse, R10, R9 ;  /* 0x0000000a1a0a7223 */ /* 0x040fe20000000009 */
[C---:B------:R-:W-:Y:S01]  /*3690*/  FFMA R14, R26.reuse, R14, R13 ;  /* 0x0000000e1a0e7223 */ /* 0x040fe2000000000d */
[----:B------:R-:W4:Y:S01]  /*36a0*/  LDS.128 R40, [R76+0x390] ;  /* 0x000390004c287984 */ /* 0x000f220000000c00 */
[C---:B------:R-:W-:Y:S01]  /*36b0*/  FFMA R9, R23.reuse, R39, R22 ;  /* 0x0000002717097223 */ /* 0x040fe20000000016 */
[C---:B------:R-:W-:Y:S01]  /*36c0*/  FFMA R13, R23.reuse, R19, R20 ;  /* 0x00000013170d7223 */ /* 0x040fe20000000014 */
[C---:B------:R-:W-:Y:S01]  /*36d0*/  FFMA R21, R23.reuse, R15, R84 ;  /* 0x0000000f17157223 */ /* 0x040fe20000000054 */
[C---:B------:R-:W-:Y:S01]  /*36e0*/  FFMA R18, R26.reuse, R18, R17 ;  /* 0x000000121a127223 */ /* 0x040fe20000000011 */
[-C--:B------:R-:W-:Y:S01]  /*36f0*/  FFMA R23, R23, R11.reuse, R86 ;  /* 0x0000000b17177223 */ /* 0x080fe20000000056 */
[----:B------:R-:W-:Y:S01]  /*3700*/  FFMA R26, R26, R38, R25 ;  /* 0x000000261a1a7223 */ /* 0x000fe20000000019 */
[----:B------:R-:W-:Y:S01]  /*3710*/  FFMA R11, R27, R11, R10 ;  /* 0x0000000b1b0b7223 */ /* 0x000fe2000000000a */
[C---:B------:R-:W-:Y:S01]  /*3720*/  FFMA R25, R31.reuse, R39, R30 ;  /* 0x000000271f197223 */ /* 0x040fe2000000001e */
[----:B------:R-:W-:Y:S01]  /*3730*/  FFMA R29, R31, R19, R28 ;  /* 0x000000131f1d7223 */ /* 0x000fe2000000001c */
[C---:B------:R-:W-:Y:S01]  /*3740*/  FFMA R31, R27.reuse, R39, R26 ;  /* 0x000000271b1f7223 */ /* 0x040fe2000000001a */
[C---:B------:R-:W-:Y:S01]  /*3750*/  FFMA R89, R27.reuse, R19, R18 ;  /* 0x000000131b597223 */ /* 0x040fe20000000012 */
[----:B------:R-:W-:Y:S01]  /*3760*/  FFMA R15, R27, R15, R14 ;  /* 0x0000000f1b0f7223 */ /* 0x000fe2000000000e */
        /* <DEDUP_REMOVED lines=9> */
[C---:B------:R-:W-:Y:S01]  /*3800*/  FFMA R12, R54.reuse, R46, R27 ;  /* 0x0000002e360c7223 */ /* 0x040fe2000000001b */
[----:B------:R-:W-:Y:S01]  /*3810*/  FFMA R81, R55, R51, R10 ;  /* 0x0000003337517223 */ /* 0x000fe2000000000a */
[----:B------:R-:W-:Y:S01]  /*3820*/  FFMA R53, R53, R41, R52 ;  /* 0x0000002935357223 */ /* 0x000fe20000000034 */
[C---:B------:R-:W-:Y:S01]  /*3830*/  FFMA R8, R54.reuse, R34, R39 ;  /* 0x0000002236087223 */ /* 0x040fe20000000027 */
[C---:B------:R-:W-:Y:S01]  /*3840*/  FFMA R83, R55.reuse, R47, R12 ;  /* 0x0000002f37537223 */ /* 0x040fe2000000000c */
[----:B------:R-:W1:Y:S01]  /*3850*/  LDS.128 R36, [R71.X4+UR5+0x290] ;  /* 0x0002900547247984 */ /* 0x000e620008004c00 */
[----:B------:R-:W-:Y:S01]  /*3860*/  FFMA R54, R54, R42, R53 ;  /* 0x0000002a36367223 */ /* 0x000fe20000000035 */
[----:B------:R-:W-:-:S03]  /*3870*/  FFMA R79, R55, R35, R8 ;  /* 0x00000023374f7223 */ /* 0x000fc60000000008 */
[----:B------:R-:W-:Y:S01]  /*3880*/  FFMA R85, R55, R43, R54 ;  /* 0x0000002b37557223 */ /* 0x000fe20000000036 */
[C---:B------:R-:W-:Y:S01]  /*3890*/  FFMA R12, R16.reuse, R44, R29 ;  /* 0x0000002c100c7223 */ /* 0x040fe2000000001d */
[----:B------:R-:W2:Y:S01]  /*38a0*/  LDS.128 R52, [R71.X4+UR5+0x390] ;  /* 0x0003900547347984 */ /* 0x000ea20008004c00 */
        /* <DEDUP_REMOVED lines=11> */
[----:B------:R-:W-:Y:S01]  /*3960*/  LDS.128 R24, [R76+0x1a0] ;  /* 0x0001a0004c187984 */ /* 0x000fe20000000c00 */
[C---:B-1----:R-:W-:Y:S01]  /*3970*/  FFMA R12, R36.reuse, R44, R13 ;  /* 0x0000002c240c7223 */ /* 0x042fe2000000000d */
[C---:B------:R-:W-:Y:S01]  /*3980*/  FFMA R8, R36.reuse, R32, R23 ;  /* 0x0000002024087223 */ /* 0x040fe20000000017 */
[C---:B------:R-:W-:Y:S01]  /*3990*/  FFMA R10, R36.reuse, R48, R21 ;  /* 0x00000030240a7223 */ /* 0x040fe20000000015 */
[----:B------:R-:W-:Y:S01]  /*39a0*/  FFMA R36, R36, R40, R9 ;  /* 0x0000002824247223 */ /* 0x000fe20000000009 */
[C---:B------:R-:W-:Y:S01]  /*39b0*/  FFMA R9, R37.reuse, R45, R12 ;  /* 0x0000002d25097223 */ /* 0x040fe2000000000c */
[C---:B------:R-:W-:Y:S01]  /*39c0*/  FFMA R17, R37.reuse, R33, R8 ;  /* 0x0000002125117223 */ /* 0x040fe20000000008 */
[C---:B------:R-:W-:Y:S01]  /*39d0*/  FFMA R13, R37.reuse, R49, R10 ;  /* 0x00000031250d7223 */ /* 0x040fe2000000000a */
[C---:B--2---:R-:W-:Y:S01]  /*39e0*/  FFMA R32, R52.reuse, R32, R11 ;  /* 0x0000002034207223 */ /* 0x044fe2000000000b */
[C---:B------:R-:W-:Y:S01]  /*39f0*/  FFMA R48, R52.reuse, R48, R15 ;  /* 0x0000003034307223 */ /* 0x040fe2000000000f */
[C---:B------:R-:W-:Y:S01]  /*3a00*/  FFMA R44, R52.reuse, R44, R89 ;  /* 0x0000002c342c7223 */ /* 0x040fe20000000059 */
[----:B------:R-:W-:Y:S01]  /*3a10*/  FFMA R40, R52, R40, R31 ;  /* 0x0000002834287223 */ /* 0x000fe2000000001f */
[----:B------:R-:W-:Y:S01]  /*3a20*/  FFMA R37, R37, R41, R36 ;  /* 0x0000002925257223 */ /* 0x000fe20000000024 */
[C---:B------:R-:W-:Y:S01]  /*3a30*/  FFMA R36, R38.reuse, R46, R9 ;  /* 0x0000002e26247223 */ /* 0x040fe20000000009 */
[C---:B------:R-:W-:Y:S01]  /*3a40*/  FFMA R33, R53.reuse, R33, R32 ;  /* 0x0000002135217223 */ /* 0x040fe20000000020 */
[C---:B------:R-:W-:Y:S01]  /*3a50*/  FFMA R49, R53.reuse, R49, R48 ;  /* 0x0000003135317223 */ /* 0x040fe20000000030 */
[C---:B------:R-:W-:Y:S01]  /*3a60*/  FFMA R45, R53.reuse, R45, R44 ;  /* 0x0000002d352d7223 */ /* 0x040fe2000000002c */
[----:B------:R-:W-:Y:S01]  /*3a70*/  FFMA R41, R53, R41, R40 ;  /* 0x0000002935297223 */ /* 0x000fe20000000028 */
[----:B------:R-:W1:Y:S01]  /*3a80*/  LDS.128 R8, [R71.X4+UR5+0xa0] ;  /* 0x0000a00547087984 */ /* 0x000e620008004c00 */
[C---:B------:R-:W-:Y:S01]  /*3a90*/  FFMA R86, R38.reuse, R34, R17 ;  /* 0x0000002226567223 */ /* 0x040fe20000000011 */
[C---:B------:R-:W-:Y:S01]  /*3aa0*/  FFMA R84, R38.reuse, R50, R13 ;  /* 0x0000003226547223 */ /* 0x040fe2000000000d */
[----:B------:R-:W-:Y:S01]  /*3ab0*/  FFMA R38, R38, R42, R37 ;  /* 0x0000002a26267223 */ /* 0x000fe20000000025 */
[----:B------:R-:W2:Y:S01]  /*3ac0*/  LDS.128 R28, [R76+0xa0] ;  /* 0x0000a0004c1c7984 */ /* 0x000ea20000000c00 */
[C---:B------:R-:W-:Y:S01]  /*3ad0*/  FFMA R34, R54.reuse, R34, R33 ;  /* 0x0000002236227223 */ /* 0x040fe20000000021 */
[C---:B------:R-:W-:Y:S01]  /*3ae0*/  FFMA R50, R54.reuse, R50, R49 ;  /* 0x0000003236327223 */ /* 0x040fe20000000031 */
[C---:B------:R-:W-:Y:S01]  /*3af0*/  FFMA R46, R54.reuse, R46, R45 ;  /* 0x0000002e362e7223 */ /* 0x040fe2000000002d */
[----:B------:R-:W-:Y:S01]  /*3b00*/  FFMA R42, R54, R42, R41 ;  /* 0x0000002a362a7223 */ /* 0x000fe20000000029 */
[----:B------:R-:W3:Y:S01]  /*3b10*/  LDS.128 R20, [R76+0x2a0] ;  /* 0x0002a0004c147984 */ /* 0x000ee20000000c00 */
[C---:B------:R-:W-:Y:S01]  /*3b20*/  FFMA R33, R19.reuse, R43, R18 ;  /* 0x0000002b13217223 */ /* 0x040fe20000000012 */
[C---:B------:R-:W-:Y:S01]  /*3b30*/  FFMA R41, R19.reuse, R47, R16 ;  /* 0x0000002f13297223 */ /* 0x040fe20000000010 */
[C---:B------:R-:W-:Y:S01]  /*3b40*/  FFMA R45, R19.reuse, R51, R80 ;  /* 0x00000033132d7223 */ /* 0x040fe20000000050 */
[----:B------:R-:W-:Y:S01]  /*3b50*/  FFMA R49, R19, R35, R82 ;  /* 0x0000002313317223 */ /* 0x000fe20000000052 */
[----:B------:R-:W4:Y:S01]  /*3b60*/  LDS.128 R12, [R76+0x3a0] ;  /* 0x0003a0004c0c7984 */ /* 0x000f220000000c00 */
[C---:B------:R-:W-:Y:S01]  /*3b70*/  FFMA R53, R39.reuse, R43, R38 ;  /* 0x0000002b27357223 */ /* 0x040fe20000000026 */
[C---:B------:R-:W-:Y:S01]  /*3b80*/  FFMA R87, R39.reuse, R47, R36 ;  /* 0x0000002f27577223 */ /* 0x040fe20000000024 */
[----:B------:R-:W-:Y:S01]  /*3b90*/  FFMA R89, R39, R51, R84 ;  /* 0x0000003327597223 */ /* 0x000fe20000000054 */
[----:B------:R-:W4:Y:S01]  /*3ba0*/  LDS.128 R16, [R71.X4+UR5+0x1a0] ;  /* 0x0001a00547107984 */ /* 0x000f220008004c00 */
[C---:B------:R-:W-:Y:S01]  /*3bb0*/  FFMA R43, R55.reuse, R43, R42 ;  /* 0x0000002b372b7223 */ /* 0x040fe2000000002a */
[C---:B------:R-:W-:Y:S01]  /*3bc0*/  FFMA R47, R55.reuse, R47, R46 ;  /* 0x0000002f372f7223 */ /* 0x040fe2000000002e */
[C---:B------:R-:W-:Y:S01]  /*3bd0*/  FFMA R51, R55.reuse, R51, R50 ;  /* 0x0000003337337223 */ /* 0x040fe20000000032 */
[-C--:B------:R-:W-:Y:S01]  /*3be0*/  FFMA R55, R55, R35.reuse, R34 ;  /* 0x0000002337377223 */ /* 0x080fe20000000022 */
[----:B------:R-:W-:-:S02]  /*3bf0*/  FFMA R91, R39, R35, R86 ;  /* 0x00000023275b7223 */ /* 0x000fc40000000056 */
[----:B------:R-:W4:Y:S01]  /*3c00*/  LDS.128 R36, [R71.X4+UR5+0x2a0] ;  /* 0x0002a00547247984 */ /* 0x000f220008004c00 */
[C---:B-1----:R-:W-:Y:S01]  /*3c10*/  FFMA R34, R8.reuse, R24, R81 ;  /* 0x0000001808227223 */ /* 0x042fe20000000051 */
[----:B--2---:R-:W-:-:S03]  /*3c20*/  FFMA R32, R8, R28, R79 ;  /* 0x0000001c08207223 */ /* 0x004fc6000000004f */
[C---:B------:R-:W-:Y:S01]  /*3c30*/  FFMA R81, R9.reuse, R25, R34 ;  /* 0x0000001909517223 */ /* 0x040fe20000000022 */
[C---:B------:R-:W-:Y:S01]  /*3c40*/  FFMA R79, R9.reuse, R29, R32 ;  /* 0x0000001d094f7223 */ /* 0x040fe20000000020 */
[----:B---3--:R-:W-:Y:S02]  /*3c50*/  FFMA R40, R8, R20, R83 ;  /* 0x0000001408287223 */ /* 0x008fe40000000053 */
[C---:B------:R-:W-:Y:S01]  /*3c60*/  FFMA R44, R10.reuse, R26, R81 ;  /* 0x0000001a0a2c7223 */ /* 0x040fe20000000051 */
[----:B------:R-:W-:Y:S01]  /*3c70*/  FFMA R42, R10, R30, R79 ;  /* 0x0000001e0a2a7223 */ /* 0x000fe2000000004f */
[----:B------:R-:W-:Y:S01]  /*3c80*/  FFMA R83, R9, R21, R40 ;  /* 0x0000001509537223 */ /* 0x000fe20000000028 */
[----:B----4-:R-:W-:Y:S01]  /*3c90*/  FFMA R8, R8, R12, R85 ;  /* 0x0000000c08087223 */ /* 0x010fe20000000055 */
[----:B------:R-:W-:Y:S02]  /*3ca0*/  FFMA R79, R11, R27, R44 ;  /* 0x0000001b0b4f7223 */ /* 0x000fe4000000002c */
[----:B------:R-:W-:Y:S01]  /*3cb0*/  FFMA R46, R10, R22, R83 ;  /* 0x000000160a2e7223 */ /* 0x000fe20000000053 */
[C---:B------:R-:W-:Y:S01]  /*3cc0*/  FFMA R34, R16.reuse, R12, R33 ;  /* 0x0000000c10227223 */ /* 0x040fe20000000021 */
[C---:B------:R-:W-:Y:S01]  /*3cd0*/  FFMA R32, R16.reuse, R20, R41 ;  /* 0x0000001410207223 */ /* 0x040fe20000000029 */
[-C--:B------:R-:W-:Y:S01]  /*3ce0*/  FFMA R85, R9, R13.reuse, R8 ;  /* 0x0000000d09557223 */ /* 0x080fe20000000008 */
[C---:B------:R-:W-:Y:S01]  /*3cf0*/  FFMA R8, R16.reuse, R24, R45 ;  /* 0x0000001810087223 */ /* 0x040fe2000000002d */
[C---:B------:R-:W-:Y:S01]  /*3d00*/  FFMA R9, R17.reuse, R13, R34 ;  /* 0x0000000d11097223 */ /* 0x040fe20000000022 */
[C---:B------:R-:W-:Y:S01]  /*3d10*/  FFMA R41, R17.reuse, R21, R32 ;  /* 0x0000001511297223 */ /* 0x040fe20000000020 */
        /* <DEDUP_REMOVED lines=12> */
[----:B------:R-:W-:Y:S01]  /*3de0*/  FFMA R36, R36, R12, R53 ;  /* 0x0000000c24247223 */ /* 0x000fe20000000035 */
[C---:B------:R-:W-:Y:S01]  /*3df0*/  FFMA R11, R37.reuse, R25, R16 ;  /* 0x00000019250b7223 */ /* 0x040fe20000000010 */
[C---:B------:R-:W-:Y:S01]  /*3e00*/  FFMA R9, R37.reuse, R21, R40 ;  /* 0x0000001525097223 */ /* 0x040fe20000000028 */
[C---:B------:R-:W-:Y:S01]  /*3e10*/  FFMA R80, R18.reuse, R30, R49 ;  /* 0x0000001e12507223 */ /* 0x040fe20000000031 */
[C---:B------:R-:W-:Y:S01]  /*3e20*/  FFMA R84, R18.reuse, R22, R41 ;  /* 0x0000001612547223 */ /* 0x040fe20000000029 */
[C---:B------:R-:W-:Y:S01]  /*3e30*/  FFMA R41, R37.reuse, R29, R8 ;  /* 0x0000001d25297223 */ /* 0x040fe20000000008 */
[-C--:B------:R-:W-:Y:S01]  /*3e40*/  FFMA R82, R18, R26.reuse, R45 ;  /* 0x0000001a12527223 */ /* 0x080fe2000000002d */
[----:B------:R-:W-:Y:S01]  /*3e50*/  FFMA R37, R37, R13, R36 ;  /* 0x0000000d25257223 */ /* 0x000fe20000000024 */
[C---:B------:R-:W-:Y:S01]  /*3e60*/  FFMA R18, R38.reuse, R26, R11 ;  /* 0x0000001a26127223 */ /* 0x040fe2000000000b */
[C---:B------:R-:W-:Y:S01]  /*3e70*/  FFMA R36, R38.reuse, R22, R9 ;  /* 0x0000001626247223 */ /* 0x040fe20000000009 */
[C---:B------:R-:W-:Y:S01]  /*3e80*/  FFMA R16, R38.reuse, R30, R41 ;  /* 0x0000001e26107223 */ /* 0x040fe20000000029 */
[----:B------:R-:W-:Y:S01]  /*3e90*/  LDS.128 R8, [R76+0xb0] ;  /* 0x0000b0004c087984 */ /* 0x000fe20000000c00 */
[----:B------:R-:W-:Y:S01]  /*3ea0*/  FFMA R38, R38, R14, R37 ;  /* 0x0000000e26267223 */ /* 0x000fe20000000025 */
[----:B------:R-:W-:Y:S01]  /*3eb0*/  FFMA R91, R19, R15, R86 ;  /* 0x0000000f135b7223 */ /* 0x000fe20000000056 */
[-C--:B------:R-:W-:Y:S01]  /*3ec0*/  FFMA R37, R39, R23.reuse, R36 ;  /* 0x0000001727257223 */ /* 0x080fe20000000024 */
[----:B------:R-:W-:Y:S01]  /*3ed0*/  FFMA R89, R19, R23, R84 ;  /* 0x0000001713597223 */ /* 0x000fe20000000054 */
[----:B------:R-:W-:Y:S01]  /*3ee0*/  FFMA R87, R39, R15, R38 ;  /* 0x0000000f27577223 */ /* 0x000fe20000000026 */
[----:B------:R-:W-:Y:S01]  /*3ef0*/  FFMA R93, R19, R31, R80 ;  /* 0x0000001f135d7223 */ /* 0x000fe20000000050 */
[C---:B-1----:R-:W-:Y:S01]  /*3f00*/  FFMA R28, R32.reuse, R28, R55 ;  /* 0x0000001c201c7223 */ /* 0x042fe20000000037 */
[C---:B------:R-:W-:Y:S01]  /*3f10*/  FFMA R24, R32.reuse, R24, R51 ;  /* 0x0000001820187223 */ /* 0x040fe20000000033 */
        /* <DEDUP_REMOVED lines=11> */
[----:B------:R-:W-:Y:S01]  /*3fd0*/  FFMA R33, R39, R27, R18 ;  /* 0x0000001b27217223 */ /* 0x000fe20000000012 */
[----:B------:R-:W4:Y:S01]  /*3fe0*/  LDS.128 R40, [R76+0x3b0] ;  /* 0x0003b0004c287984 */ /* 0x000f220000000c00 */
[C---:B------:R-:W-:Y:S01]  /*3ff0*/  FFMA R22, R34.reuse, R22, R21 ;  /* 0x0000001622167223 */ /* 0x040fe20000000015 */
[----:B------:R-:W-:Y:S01]  /*4000*/  FFMA R25, R35, R15, R14 ;  /* 0x0000000f23197223 */ /* 0x000fe2000000000e */
[----:B------:R-:W-:Y:S01]  /*4010*/  FFMA R39, R39, R31, R16 ;  /* 0x0000001f27277223 */ /* 0x000fe20000000010 */
[----:B------:R-:W4:Y:S01]  /*4020*/  LDS.128 R12, [R71.X4+UR5+0x1b0] ;  /* 0x0001b005470c7984 */ /* 0x000f220008004c00 */
[----:B------:R-:W-:Y:S01]  /*4030*/  FFMA R21, R19, R27, R82 ;  /* 0x0000001b13157223 */ /* 0x000fe20000000052 */
[----:B------:R-:W-:Y:S01]  /*4040*/  FFMA R30, R34, R30, R29 ;  /* 0x0000001e221e7223 */ /* 0x000fe2000000001d */
[C---:B------:R-:W-:Y:S01]  /*4050*/  FFMA R29, R35.reuse, R23, R22 ;  /* 0x00000017231d7223 */ /* 0x040fe20000000016 */
[----:B------:R-:W-:-:S02]  /*4060*/  FFMA R27, R35, R27, R26 ;  /* 0x0000001b231b7223 */ /* 0x000fc4000000001a */
[----:B------:R-:W-:Y:S01]  /*4070*/  FFMA R31, R35, R31, R30 ;  /* 0x0000001f231f7223 */ /* 0x000fe2000000001e */
[C---:B-1----:R-:W-:Y:S01]  /*4080*/  FFMA R16, R52.reuse, R8, R17 ;  /* 0x0000000834107223 */ /* 0x042fe20000000011 */
[----:B--2---:R-:W-:-:S03]  /*4090*/  FFMA R18, R52, R48, R79 ;  /* 0x0000003034127223 */ /* 0x004fc6000000004f */
[C---:B------:R-:W-:Y:S01]  /*40a0*/  FFMA R23, R53.reuse, R9, R16 ;  /* 0x0000000935177223 */ /* 0x040fe20000000010 */
[----:B---3--:R-:W-:Y:S01]  /*40b0*/  FFMA R20, R52, R44, R81 ;  /* 0x0000002c34147223 */ /* 0x008fe20000000051 */
[----:B------:R-:W-:-:S03]  /*40c0*/  FFMA R19, R53, R49, R18 ;  /* 0x0000003135137223 */ /* 0x000fc60000000012 */
[----:B------:R-:W-:Y:S01]  /*40d0*/  FFMA R17, R53, R45, R20 ;  /* 0x0000002d35117223 */ /* 0x000fe20000000014 */
[C---:B------:R-:W-:Y:S01]  /*40e0*/  FFMA R16, R54.reuse, R50, R19 ;  /* 0x0000003236107223 */ /* 0x040fe20000000013 */
[----:B------:R-:W-:Y:S01]  /*40f0*/  FFMA R20, R54, R10, R23 ;  /* 0x0000000a36147223 */ /* 0x000fe20000000017 */
[----:B----4-:R-:W-:Y:S01]  /*4100*/  FFMA R52, R52, R40, R83 ;  /* 0x0000002834347223 */ /* 0x010fe20000000053 */
[----:B------:R-:W-:Y:S01]  /*4110*/  FFMA R22, R54, R46, R17 ;  /* 0x0000002e36167223 */ /* 0x000fe20000000011 */
[C---:B------:R-:W-:Y:S01]  /*4120*/  FFMA R81, R55.reuse, R51, R16 ;  /* 0x0000003337517223 */ /* 0x040fe20000000010 */
[C---:B------:R-:W-:Y:S01]  /*4130*/  FFMA R79, R55.reuse, R11, R20 ;  /* 0x0000000b374f7223 */ /* 0x040fe20000000014 */
[----:B------:R-:W1:Y:S01]  /*4140*/  LDS.128 R16, [R71.X4+UR5+0x2b0] ;  /* 0x0002b00547107984 */ /* 0x000e620008004c00 */
[----:B------:R-:W-:Y:S01]  /*4150*/  FFMA R83, R55, R47, R22 ;  /* 0x0000002f37537223 */ /* 0x000fe20000000016 */
[C---:B------:R-:W-:Y:S01]  /*4160*/  FFMA R26, R12.reuse, R48, R21 ;  /* 0x000000300c1a7223 */ /* 0x040fe20000000015 */
[----:B------:R-:W-:Y:S01]  /*4170*/  FFMA R53, R53, R41, R52 ;  /* 0x0000002935357223 */ /* 0x000fe20000000034 */
[----:B------:R-:W2:Y:S01]  /*4180*/  LDS.128 R20, [R71.X4+UR5+0x3b0] ;  /* 0x0003b00547147984 */ /* 0x000ea20008004c00 */
[C---:B------:R-:W-:Y:S01]  /*4190*/  FFMA R24, R12.reuse, R8, R93 ;  /* 0x000000080c187223 */ /* 0x040fe2000000005d */
[----:B------:R-:W-:Y:S01]  /*41a0*/  FFMA R28, R12, R44, R89 ;  /* 0x0000002c0c1c7223 */ /* 0x000fe20000000059 */
[----:B------:R-:W-:Y:S01]  /*41b0*/  FFMA R54, R54, R42, R53 ;  /* 0x0000002a36367223 */ /* 0x000fe20000000035 */
[----:B------:R-:W-:Y:S01]  /*41c0*/  FFMA R12, R12, R40, R91 ;  /* 0x000000280c0c7223 */ /* 0x000fe2000000005b */
        /* <DEDUP_REMOVED lines=8> */
[----:B------:R-:W-:Y:S01]  /*4250*/  FFMA R86, R14, R42, R13 ;  /* 0x0000002a0e567223 */ /* 0x000fe2000000000d */
[----:B------:R-:W-:Y:S02]  /*4260*/  LDS.128 R52, [R71.X4+UR5+0xc0] ;  /* 0x0000c00547347984 */ /* 0x000fe40008004c00 */
[----:B------:R-:W-:Y:S01]  /*4270*/  FFMA R89, R15, R11, R84 ;  /* 0x0000000b0f597223 */ /* 0x000fe20000000054 */
[C---:B-1----:R-:W-:Y:S01]  /*4280*/  FFMA R12, R16.reuse, R8, R39 ;  /* 0x00000008100c7223 */ /* 0x042fe20000000027 */
[C---:B------:R-:W-:Y:S01]  /*4290*/  FFMA R14, R16.reuse, R48, R33 ;  /* 0x00000030100e7223 */ /* 0x040fe20000000021 */
[C---:B------:R-:W-:Y:S01]  /*42a0*/  FFMA R24, R16.reuse, R44, R37 ;  /* 0x0000002c10187223 */ /* 0x040fe20000000025 */
[----:B------:R-:W-:Y:S01]  /*42b0*/  FFMA R16, R16, R40, R87 ;  /* 0x0000002810107223 */ /* 0x000fe20000000057 */
[C---:B------:R-:W-:Y:S01]  /*42c0*/  FFMA R35, R17.reuse, R9, R12 ;  /* 0x0000000911237223 */ /* 0x040fe2000000000c */
[C---:B------:R-:W-:Y:S01]  /*42d0*/  FFMA R33, R17.reuse, R49, R14 ;  /* 0x0000003111217223 */ /* 0x040fe2000000000e */
[----:B------:R-:W1:Y:S01]  /*42e0*/  LDS.128 R36, [R76+0x1c0] ;  /* 0x0001c0004c247984 */ /* 0x000e620000000c00 */
[C---:B--2---:R-:W-:Y:S01]  /*42f0*/  FFMA R8, R20.reuse, R8, R31 ;  /* 0x0000000814087223 */ /* 0x044fe2000000001f */
[C---:B------:R-:W-:Y:S01]  /*4300*/  FFMA R48, R20.reuse, R48, R27 ;  /* 0x0000003014307223 */ /* 0x040fe2000000001b */
[C---:B------:R-:W-:Y:S01]  /*4310*/  FFMA R44, R20.reuse, R44, R29 ;  /* 0x0000002c142c7223 */ /* 0x040fe2000000001d */
[C---:B------:R-:W-:Y:S01]  /*4320*/  FFMA R13, R17.reuse, R45, R24 ;  /* 0x0000002d110d7223 */ /* 0x040fe20000000018 */
[----:B------:R-:W-:Y:S01]  /*4330*/  FFMA R20, R20, R40, R25 ;  /* 0x0000002814147223 */ /* 0x000fe20000000019 */
[C---:B------:R-:W-:Y:S01]  /*4340*/  FFMA R12, R18.reuse, R10, R35 ;  /* 0x0000000a120c7223 */ /* 0x040fe20000000023 */
[C---:B------:R-:W-:Y:S01]  /*4350*/  FFMA R14, R18.reuse, R50, R33 ;  /* 0x00000032120e7223 */ /* 0x040fe20000000021 */
[----:B------:R-:W2:Y:S01]  /*4360*/  LDS.128 R24, [R76+0xc0] ;  /* 0x0000c0004c187984 */ /* 0x000ea20000000c00 */
[----:B------:R-:W-:Y:S01]  /*4370*/  FFMA R17, R17, R41, R16 ;  /* 0x0000002911117223 */ /* 0x000fe20000000010 */
[C---:B------:R-:W-:Y:S01]  /*4380*/  FFMA R9, R21.reuse, R9, R8 ;  /* 0x0000000915097223 */ /* 0x040fe20000000008 */
[C---:B------:R-:W-:Y:S01]  /*4390*/  FFMA R49, R21.reuse, R49, R48 ;  /* 0x0000003115317223 */ /* 0x040fe20000000030 */
[----:B------:R-:W3:Y:S01]  /*43a0*/  LDS.128 R32, [R76+0x2c0] ;  /* 0x0002c0004c207984 */ /* 0x000ee20000000c00 */
[C---:B------:R-:W-:Y:S01]  /*43b0*/  FFMA R45, R21.reuse, R45, R44 ;  /* 0x0000002d152d7223 */ /* 0x040fe2000000002c */
[----:B------:R-:W-:Y:S01]  /*43c0*/  FFMA R21, R21, R41, R20 ;  /* 0x0000002915157223 */ /* 0x000fe20000000014 */
[C---:B------:R-:W-:Y:S01]  /*43d0*/  FFMA R16, R18.reuse, R46, R13 ;  /* 0x0000002e12107223 */ /* 0x040fe2000000000d */
[----:B------:R-:W4:Y:S01]  /*43e0*/  LDS.128 R28, [R76+0x3c0] ;  /* 0x0003c0004c1c7984 */ /* 0x000f220000000c00 */
        /* <DEDUP_REMOVED lines=14> */
[-C--:B------:R-:W-:Y:S01]  /*44d0*/  FFMA R23, R23, R11.reuse, R10 ;  /* 0x0000000b17177223 */ /* 0x080fe2000000000a */
[----:B------:R-:W-:-:S02]  /*44e0*/  FFMA R19, R19, R11, R12 ;  /* 0x0000000b13137223 */ /* 0x000fc4000000000c */
[----:B------:R-:W4:Y:S01]  /*44f0*/  LDS.128 R12, [R71.X4+UR5+0x1c0] ;  /* 0x0001c005470c7984 */ /* 0x000f220008004c00 */
        /* <DEDUP_REMOVED lines=10> */
[C---:B------:R-:W-:Y:S01]  /*45a0*/  FFMA R18, R54.reuse, R34, R9 ;  /* 0x0000002236127223 */ /* 0x040fe20000000009 */
[----:B------:R-:W-:Y:S01]  /*45b0*/  FFMA R53, R53, R29, R52 ;  /* 0x0000001d35357223 */ /* 0x000fe20000000034 */
[----:B------:R-:W1:Y:S01]  /*45c0*/  LDS.128 R8, [R71.X4+UR5+0x2c0] ;  /* 0x0002c00547087984 */ /* 0x000e620008004c00 */
[C---:B------:R-:W-:Y:S01]  /*45d0*/  FFMA R85, R55.reuse, R27, R16 ;  /* 0x0000001b37557223 */ /* 0x040fe20000000010 */
[----:B------:R-:W-:Y:S01]  /*45e0*/  FFMA R83, R55, R35, R18 ;  /* 0x0000002337537223 */ /* 0x000fe20000000012 */
[----:B------:R-:W-:-:S04]  /*45f0*/  FFMA R54, R54, R30, R53 ;  /* 0x0000001e36367223 */ /* 0x000fc80000000035 */
[----:B------:R-:W-:Y:S02]  /*4600*/  FFMA R79, R55, R31, R54 ;  /* 0x0000001f374f7223 */ /* 0x000fe40000000036 */
[----:B------:R-:W2:Y:S01]  /*4610*/  LDS.128 R52, [R71.X4+UR5+0x3c0] ;  /* 0x0003c00547347984 */ /* 0x000ea20008004c00 */
        /* <DEDUP_REMOVED lines=22> */
[C---:B--2---:R-:W-:Y:S01]  /*4780*/  FFMA R24, R52.reuse, R24, R23 ;  /* 0x0000001834187223 */ /* 0x044fe20000000017 */
[----:B------:R-:W-:Y:S01]  /*4790*/  LDS.128 R16, [R76+0xd0] ;  /* 0x0000d0004c107984 */ /* 0x000fe20000000c00 */
[C---:B------:R-:W-:Y:S01]  /*47a0*/  FFMA R36, R52.reuse, R36, R51 ;  /* 0x0000002434247223 */ /* 0x040fe20000000033 */
[C---:B------:R-:W-:Y:S01]  /*47b0*/  FFMA R32, R52.reuse, R32, R47 ;  /* 0x0000002034207223 */ /* 0x040fe2000000002f */
        /* <DEDUP_REMOVED lines=21> */
[----:B------:R-:W2:Y:S01]  /*4910*/  LDS.128 R48, [R71.X4+UR5+0xd0] ;  /* 0x0000d00547307984 */ /* 0x000ea20008004c00 */
[C---:B------:R-:W-:Y:S01]  /*4920*/  FFMA R35, R55.reuse, R35, R34 ;  /* 0x0000002337237223 */ /* 0x040fe20000000022 */
[C---:B------:R-:W-:Y:S01]  /*4930*/  FFMA R39, R55.reuse, R39, R38 ;  /* 0x0000002737277223 */ /* 0x040fe20000000026 */
[----:B------:R-:W-:Y:S01]  /*4940*/  FFMA R31, R55, R31, R30 ;  /* 0x0000001f371f7223 */ /* 0x000fe2000000001e */
[----:B------:R-:W3:Y:S04]  /*4950*/  LDS.128 R44, [R71.X4+UR5+0x1d0] ;  /* 0x0001d005472c7984 */ /* 0x000ee80008004c00 */
[----:B------:R-:W4:Y:S01]  /*4960*/  LDS.128 R40, [R71.X4+UR5+0x2d0] ;  /* 0x0002d00547287984 */ /* 0x000f220008004c00 */
[----:B-1----:R-:W-:-:S03]  /*4970*/  FFMA R86, R20, R16, R27 ;  /* 0x0000001014567223 */ /* 0x002fc6000000001b */
[----:B------:R-:W1:Y:S01]  /*4980*/  LDS.128 R24, [R76+0x2d0] ;  /* 0x0002d0004c187984 */ /* 0x000e620000000c00 */
[-C--:B--2---:R-:W-:Y:S01]  /*4990*/  FFMA R84, R48, R16.reuse, R85 ;  /* 0x0000001030547223 */ /* 0x084fe20000000055 */
[-C--:B---3--:R-:W-:Y:S01]  /*49a0*/  FFMA R82, R44, R16.reuse, R9 ;  /* 0x000000102c527223 */ /* 0x088fe20000000009 */
[----:B----4-:R-:W-:Y:S02]  /*49b0*/  FFMA R80, R40, R16, R11 ;  /* 0x0000001028507223 */ /* 0x010fe4000000000b */
[----:B------:R-:W2:Y:S01]  /*49c0*/  LDS.128 R8, [R76+0x1d0] ;  /* 0x0001d0004c087984 */ /* 0x000ea20000000c00 */
[-C--:B-1----:R-:W-:Y:S01]  /*49d0*/  FFMA R16, R44, R24.reuse, R13 ;  /* 0x000000182c107223 */ /* 0x082fe2000000000d */
[-C--:B------:R-:W-:Y:S01]  /*49e0*/  FFMA R32, R40, R24.reuse, R15 ;  /* 0x0000001828207223 */ /* 0x080fe2000000000f */
[----:B------:R-:W-:Y:S01]  /*49f0*/  FFMA R38, R20, R24, R35 ;  /* 0x0000001814267223 */ /* 0x000fe20000000023 */
[----:B------:R-:W1:Y:S01]  /*4a00*/  LDS.128 R12, [R76+0x3d0] ;  /* 0x0003d0004c0c7984 */ /* 0x000e620000000c00 */
[-C--:B------:R-:W-:Y:S01]  /*4a10*/  FFMA R35, R45, R17.reuse, R82 ;  /* 0x000000112d237223 */ /* 0x080fe20000000052 */
[-C--:B--2---:R-:W-:Y:S01]  /*4a20*/  FFMA R34, R44, R8.reuse, R37 ;  /* 0x000000082c227223 */ /* 0x084fe20000000025 */
[-C--:B------:R-:W-:Y:S01]  /*4a30*/  FFMA R37, R41, R17.reuse, R80 ;  /* 0x0000001129257223 */ /* 0x080fe20000000050 */
[-C--:B------:R-:W-:Y:S01]  /*4a40*/  FFMA R36, R48, R8.reuse, R81 ;  /* 0x0000000830247223 */ /* 0x080fe20000000051 */
[-C--:B------:R-:W-:Y:S01]  /*4a50*/  FFMA R30, R40, R8.reuse, R53 ;  /* 0x00000008281e7223 */ /* 0x080fe20000000035 */
[----:B------:R-:W-:Y:S01]  /*4a60*/  FFMA R52, R20, R8, R39 ;  /* 0x0000000814347223 */ /* 0x000fe20000000027 */
[----:B------:R-:W-:Y:S01]  /*4a70*/  FFMA R8, R48, R24, R83 ;  /* 0x0000001830087223 */ /* 0x000fe20000000053 */
        /* <DEDUP_REMOVED lines=21> */
[----:B------:R-:W-:Y:S01]  /*4bd0*/  FFMA R45, R45, R13, R54 ;  /* 0x0000000d2d2d7223 */ /* 0x000fe20000000036 */
[----:B------:R-:W-:Y:S01]  /*4be0*/  FFMA R10, R22, R10, R9 ;  /* 0x0000000a160a7223 */ /* 0x000fe20000000009 */
[----:B------:R-:W-:Y:S01]  /*4bf0*/  LDS.128 R52, [R71.X4+UR5+0xe0] ;  /* 0x0000e00547347984 */ /* 0x000fe20008004c00 */
[-C--:B------:R-:W-:Y:S01]  /*4c00*/  FFMA R9, R49, R25.reuse, R8 ;  /* 0x0000001931097223 */ /* 0x080fe20000000008 */
[----:B------:R-:W-:Y:S01]  /*4c10*/  FFMA R25, R21, R25, R38 ;  /* 0x0000001915197223 */ /* 0x000fe20000000026 */
[-C--:B------:R-:W-:Y:S01]  /*4c20*/  FFMA R44, R46, R26.reuse, R17 ;  /* 0x0000001a2e2c7223 */ /* 0x080fe20000000011 */
[----:B------:R-:W1:Y:S01]  /*4c30*/  LDS.128 R32, [R76+0x1e0] ;  /* 0x0001e0004c207984 */ /* 0x000e620000000c00 */
[----:B------:R-:W-:Y:S01]  /*4c40*/  FFMA R8, R42, R26, R19 ;  /* 0x0000001a2a087223 */ /* 0x000fe20000000013 */
[-C--:B------:R-:W-:Y:S01]  /*4c50*/  FFMA R40, R40, R12.reuse, R29 ;  /* 0x0000000c28287223 */ /* 0x080fe2000000001d */
[----:B------:R-:W-:Y:S01]  /*4c60*/  FFMA R12, R20, R12, R31 ;  /* 0x0000000c140c7223 */ /* 0x000fe2000000001f */
[----:B------:R-:W2:Y:S01]  /*4c70*/  LDS.128 R36, [R76+0x2e0] ;  /* 0x0002e0004c247984 */ /* 0x000ea20000000c00 */
[-C--:B------:R-:W-:Y:S01]  /*4c80*/  FFMA R49, R49, R13.reuse, R28 ;  /* 0x0000000d31317223 */ /* 0x080fe2000000001c */
[-C--:B------:R-:W-:Y:S01]  /*4c90*/  FFMA R41, R41, R13.reuse, R40 ;  /* 0x0000000d29297223 */ /* 0x080fe20000000028 */
[-C--:B------:R-:W-:Y:S01]  /*4ca0*/  FFMA R80, R50, R26.reuse, R9 ;  /* 0x0000001a32507223 */ /* 0x080fe20000000009 */
[----:B------:R-:W3:Y:S01]  /*4cb0*/  LDS.128 R16, [R76+0xe0] ;  /* 0x0000e0004c107984 */ /* 0x000ee20000000c00 */
        /* <DEDUP_REMOVED lines=14> */
[----:B------:R-:W4:Y:S01]  /*4da0*/  LDS.128 R28, [R76+0x3e0] ;  /* 0x0003e0004c1c7984 */ /* 0x000f220000000c00 */
[-C--:B------:R-:W-:Y:S01]  /*4db0*/  FFMA R51, R51, R15.reuse, R50 ;  /* 0x0000000f33337223 */ /* 0x080fe20000000032 */
[-C--:B------:R-:W-:Y:S01]  /*4dc0*/  FFMA R47, R47, R15.reuse, R46 ;  /* 0x0000000f2f2f7223 */ /* 0x080fe2000000002e */
[-C--:B------:R-:W-:Y:S01]  /*4dd0*/  FFMA R43, R43, R15.reuse, R42 ;  /* 0x0000000f2b2b7223 */ /* 0x080fe2000000002a */
[----:B------:R-:W4:Y:S01]  /*4de0*/  LDS.128 R24, [R71.X4+UR5+0x1e0] ;  /* 0x0001e00547187984 */ /* 0x000f220008004c00 */
[----:B------:R-:W-:Y:S01]  /*4df0*/  FFMA R23, R23, R15, R14 ;  /* 0x0000000f17177223 */ /* 0x000fe2000000000e */
[----:B------:R-:W-:Y:S01]  /*4e00*/  IADD3 R84, P0, R4, UR6, RZ ;  /* 0x0000000604547c10 */ /* 0x000fe2000ff1e0ff */
[C---:B-1----:R-:W-:Y:S01]  /*4e10*/  FFMA R10, R52.reuse, R32, R9 ;  /* 0x00000020340a7223 */ /* 0x042fe20000000009 */
[----:B--2---:R-:W-:-:S03]  /*4e20*/  FFMA R12, R52, R36, R11 ;  /* 0x00000024340c7223 */ /* 0x004fc6000000000b */
[C---:B------:R-:W-:Y:S01]  /*4e30*/  FFMA R11, R53.reuse, R33, R10 ;  /* 0x00000021350b7223 */ /* 0x040fe2000000000a */
[----:B---3--:R-:W-:Y:S01]  /*4e40*/  FFMA R8, R52, R16, R79 ;  /* 0x0000001034087223 */ /* 0x008fe2000000004f */
[----:B------:R-:W-:-:S03]  /*4e50*/  FFMA R9, R53, R37, R12 ;  /* 0x0000002535097223 */ /* 0x000fc6000000000c */
[----:B------:R-:W-:Y:S01]  /*4e60*/  FFMA R15, R53, R17, R8 ;  /* 0x00000011350f7223 */ /* 0x000fe20000000008 */
[C---:B------:R-:W-:Y:S01]  /*4e70*/  FFMA R8, R54.reuse, R34, R11 ;  /* 0x0000002236087223 */ /* 0x040fe2000000000b */
[C---:B------:R-:W-:Y:S02]  /*4e80*/  FFMA R14, R54.reuse, R38, R9 ;  /* 0x00000026360e7223 */ /* 0x040fe40000000009 */
[----:B------:R-:W-:Y:S01]  /*4e90*/  FFMA R12, R54, R18, R15 ;  /* 0x00000012360c7223 */ /* 0x000fe2000000000f */
[C---:B------:R-:W-:Y:S01]  /*4ea0*/  FFMA R91, R55.reuse, R35, R8 ;  /* 0x00000023375b7223 */ /* 0x040fe20000000008 */
[C---:B------:R-:W-:Y:S01]  /*4eb0*/  FFMA R85, R55.reuse, R39, R14 ;  /* 0x0000002737557223 */ /* 0x040fe2000000000e */
[----:B------:R-:W1:Y:S01]  /*4ec0*/  LDS.128 R8, [R71.X4+UR5+0x2e0] ;  /* 0x0002e00547087984 */ /* 0x000e620008004c00 */
[----:B------:R-:W-:Y:S01]  /*4ed0*/  FFMA R79, R55, R19, R12 ;  /* 0x00000013374f7223 */ /* 0x000fe2000000000c */
[----:B----4-:R-:W-:Y:S01]  /*4ee0*/  FFMA R52, R52, R28, R51 ;  /* 0x0000001c34347223 */ /* 0x010fe20000000033 */
[C---:B------:R-:W-:Y:S01]  /*4ef0*/  FFMA R22, R24.reuse, R32, R13 ;  /* 0x0000002018167223 */ /* 0x040fe2000000000d */
[C---:B------:R-:W-:Y:S01]  /*4f00*/  FFMA R20, R24.reuse, R16, R81 ;  /* 0x0000001018147223 */ /* 0x040fe20000000051 */
[----:B------:R-:W2:Y:S01]  /*4f10*/  LDS.128 R12, [R71.X4+UR5+0x3e0] ;  /* 0x0003e005470c7984 */ /* 0x000ea20008004c00 */
[C---:B------:R-:W-:Y:S01]  /*4f20*/  FFMA R40, R24.reuse, R36, R89 ;  /* 0x0000002418287223 */ /* 0x040fe20000000059 */
[----:B------:R-:W-:Y:S01]  /*4f30*/  FFMA R24, R24, R28, R47 ;  /* 0x0000001c18187223 */ /* 0x000fe2000000002f */
[----:B------:R-:W-:-:S02]  /*4f40*/  FFMA R53, R53, R29, R52 ;  /* 0x0000001d35357223 */ /* 0x000fc40000000034 */
[C---:B------:R-:W-:Y:S01]  /*4f50*/  FFMA R51, R25.reuse, R37, R40 ;  /* 0x0000002519337223 */ /* 0x040fe20000000028 */
[C---:B------:R-:W-:Y:S01]  /*4f60*/  FFMA R47, R25.reuse, R29, R24 ;  /* 0x0000001d192f7223 */ /* 0x040fe20000000018 */
[-C--:B------:R-:W-:Y:S01]  /*4f70*/  FFMA R54, R54, R30.reuse, R53 ;  /* 0x0000001e36367223 */ /* 0x080fe20000000035 */
        /* <DEDUP_REMOVED lines=24> */
[----:B------:R-:W-:Y:S01]  /*5100*/  FFMA R32, R12, R32, R21 ;  /* 0x000000200c207223 */ /* 0x000fe20000000015 */
[C---:B------:R-:W-:Y:S01]  /*5110*/  FFMA R37, R13.reuse, R37, R36 ;  /* 0x000000250d257223 */ /* 0x040fe20000000024 */
[----:B------:R-:W1:Y:S01]  /*5120*/  LDS.128 R44, [R71.X4+UR5+0x2f0] ;  /* 0x0002f005472c7984 */ /* 0x000e620008004c00 */
[C---:B------:R-:W-:Y:S01]  /*5130*/  FFMA R17, R13.reuse, R17, R16 ;  /* 0x000000110d117223 */ /* 0x040fe20000000010 */
[----:B------:R-:W-:Y:S01]  /*5140*/  FFMA R33, R13, R33, R32 ;  /* 0x000000210d217223 */ /* 0x000fe20000000020 */
[----:B------:R-:W-:Y:S01]  /*5150*/  FFMA R38, R14, R38, R37 ;  /* 0x000000260e267223 */ /* 0x000fe20000000025 */
[----:B------:R-:W2:Y:S01]  /*5160*/  LDS.128 R48, [R71.X4+UR5+0x1f0] ;  /* 0x0001f00547307984 */ /* 0x000ea20008004c00 */
[-C--:B------:R-:W-:Y:S01]  /*5170*/  FFMA R54, R10, R18.reuse, R43 ;  /* 0x000000120a367223 */ /* 0x080fe2000000002b */
[C---:B------:R-:W-:Y:S01]  /*5180*/  FFMA R18, R14.reuse, R18, R17 ;  /* 0x000000120e127223 */ /* 0x040fe20000000011 */
[----:B------:R-:W-:Y:S01]  /*5190*/  FFMA R34, R14, R34, R33 ;  /* 0x000000220e227223 */ /* 0x000fe20000000021 */
[-C--:B------:R-:W-:Y:S01]  /*51a0*/  FFMA R17, R11, R39.reuse, R8 ;  /* 0x000000270b117223 */ /* 0x080fe20000000008 */
[----:B------:R-:W-:Y:S01]  /*51b0*/  FFMA R33, R15, R39, R38 ;  /* 0x000000270f217223 */ /* 0x000fe20000000026 */
[----:B------:R-:W-:Y:S01]  /*51c0*/  FFMA R12, R12, R28, R23 ;  /* 0x0000001c0c0c7223 */ /* 0x000fe20000000017 */
[----:B------:R-:W3:Y:S01]  /*51d0*/  LDS.128 R36, [R76+0x2f0] ;  /* 0x0002f0004c247984 */ /* 0x000ee20000000c00 */
[-C--:B------:R-:W-:Y:S01]  /*51e0*/  FFMA R10, R10, R30.reuse, R9 ;  /* 0x0000001e0a0a7223 */ /* 0x080fe20000000009 */
[----:B------:R-:W-:Y:S01]  /*51f0*/  FFMA R9, R11, R35, R52 ;  /* 0x000000230b097223 */ /* 0x000fe20000000034 */
[----:B------:R-:W-:Y:S01]  /*5200*/  FFMA R13, R13, R29, R12 ;  /* 0x0000001d0d0d7223 */ /* 0x000fe2000000000c */
[----:B------:R-:W4:Y:S01]  /*5210*/  LDS.128 R20, [R71.X4+UR5+0xf0] ;  /* 0x0000f00547147984 */ /* 0x000f220008004c00 */
[----:B------:R-:W-:Y:S01]  /*5220*/  FFMA R83, R11, R31, R10 ;  /* 0x0000001f0b537223 */ /* 0x000fe2000000000a */
[----:B------:R-:W-:Y:S01]  /*5230*/  FFMA R35, R15, R35, R34 ;  /* 0x000000230f237223 */ /* 0x000fe20000000022 */
[----:B------:R-:W-:Y:S01]  /*5240*/  FFMA R14, R14, R30, R13 ;  /* 0x0000001e0e0e7223 */ /* 0x000fe2000000000d */
[----:B------:R-:W4:Y:S01]  /*5250*/  LDS.128 R40, [R71.X4+UR5+0x3f0] ;  /* 0x0003f00547287984 */ /* 0x000f220008004c00 */
[----:B------:R-:W-:Y:S01]  /*5260*/  FFMA R11, R11, R19, R54 ;  /* 0x000000130b0b7223 */ /* 0x000fe20000000036 */
[----:B------:R-:W-:Y:S01]  /*5270*/  LEA R87, R70, R73, 0xe ;  /* 0x0000004946577211 */ /* 0x000fe200078e70ff */
[C---:B------:R-:W-:Y:S01]  /*5280*/  FFMA R31, R15.reuse, R31, R14 ;  /* 0x0000001f0f1f7223 */ /* 0x040fe2000000000e */
[----:B------:R-:W-:Y:S01]  /*5290*/  FFMA R15, R15, R19, R18 ;  /* 0x000000130f0f7223 */ /* 0x000fe20000000012 */
[----:B------:R-:W-:-:S04]  /*52a0*/  USHF.L.U32 UR5, UR4, 0xe, URZ ;  /* 0x0000000e04057899 */ /* 0x000fc8000800063f */
[----:B------:R-:W-:Y:S01]  /*52b0*/  UIADD3 UR8, UR5, 0x8000, URZ ;  /* 0x0000800005087890 */ /* 0x000fe2000fffe03f */
[-C--:B-1----:R-:W-:Y:S01]  /*52c0*/  FFMA R12, R44, R24.reuse, R9 ;  /* 0x000000182c0c7223 */ /* 0x082fe20000000009 */
[----:B--2---:R-:W-:-:S03]  /*52d0*/  FFMA R10, R48, R24, R93 ;  /* 0x00000018300a7223 */ /* 0x004fc6000000005d */
[-C--:B------:R-:W-:Y:S01]  /*52e0*/  FFMA R19, R45, R25.reuse, R12 ;  /* 0x000000192d137223 */ /* 0x080fe2000000000c */
[----:B------:R-:W-:-:S03]  /*52f0*/  FFMA R13, R49, R25, R10 ;  /* 0x00000019310d7223 */ /* 0x000fc6000000000a */
[-C--:B------:R-:W-:Y:S01]  /*5300*/  FFMA R12, R46, R26.reuse, R19 ;  /* 0x0000001a2e0c7223 */ /* 0x080fe20000000013 */
[----:B------:R-:W-:-:S03]  /*5310*/  FFMA R10, R50, R26, R13 ;  /* 0x0000001a320a7223 */ /* 0x000fc6000000000d */
[----:B------:R-:W-:Y:S01]  /*5320*/  FFMA R13, R47, R27, R12 ;  /* 0x0000001b2f0d7223 */ /* 0x000fe2000000000c */
[----:B---3--:R-:W-:Y:S01]  /*5330*/  FFMA R12, R44, R36, R17 ;  /* 0x000000242c0c7223 */ /* 0x008fe20000000011 */
[-C--:B----4-:R-:W-:Y:S01]  /*5340*/  FFMA R8, R20, R24.reuse, R91 ;  /* 0x0000001814087223 */ /* 0x090fe2000000005b */
[----:B------:R-:W1:Y:S01]  /*5350*/  LDS.128 R16, [R76+0xf0] ;  /* 0x0000f0004c107984 */ /* 0x000e620000000c00 */
[----:B------:R-:W-:Y:S02]  /*5360*/  FFMA R24, R40, R24, R35 ;  /* 0x0000001828187223 */ /* 0x000fe40000000023 */
[----:B------:R-:W-:Y:S01]  /*5370*/  FFMA R9, R21, R25, R8 ;  /* 0x0000001915097223 */ /* 0x000fe20000000008 */
[----:B------:R-:W-:Y:S01]  /*5380*/  FFMA R35, R45, R37, R12 ;  /* 0x000000252d237223 */ /* 0x000fe2000000000c */
[----:B------:R-:W-:Y:S02]  /*5390*/  FFMA R25, R41, R25, R24 ;  /* 0x0000001929197223 */ /* 0x000fe40000000018 */
[----:B------:R-:W-:Y:S01]  /*53a0*/  FFMA R8, R22, R26, R9 ;  /* 0x0000001a16087223 */ /* 0x000fe20000000009 */
[----:B------:R-:W-:Y:S01]  /*53b0*/  FFMA R14, R46, R38, R35 ;  /* 0x000000262e0e7223 */ /* 0x000fe20000000023 */
[----:B------:R-:W-:-:S02]  /*53c0*/  FFMA R26, R42, R26, R25 ;  /* 0x0000001a2a1a7223 */ /* 0x000fc40000000019 */
[-C--:B------:R-:W-:Y:S01]  /*53d0*/  FFMA R29, R23, R27.reuse, R8 ;  /* 0x0000001b171d7223 */ /* 0x080fe20000000008 */
[-C--:B------:R-:W-:Y:S01]  /*53e0*/  FFMA R25, R51, R27.reuse, R10 ;  /* 0x0000001b33197223 */ /* 0x080fe2000000000a */
[-C--:B------:R-:W-:Y:S01]  /*53f0*/  FFMA R8, R20, R36.reuse, R85 ;  /* 0x0000002414087223 */ /* 0x080fe20000000055 */
[-C--:B------:R-:W-:Y:S01]  /*5400*/  FFMA R10, R48, R36.reuse, R89 ;  /* 0x00000024300a7223 */ /* 0x080fe20000000059 */
[----:B------:R-:W-:Y:S01]  /*5410*/  FFMA R36, R40, R36, R33 ;  /* 0x0000002428247223 */ /* 0x000fe20000000021 */
[----:B------:R-:W-:Y:S01]  /*5420*/  FFMA R9, R43, R27, R26 ;  /* 0x0000001b2b097223 */ /* 0x000fe2000000001a */
[-C--:B------:R-:W-:Y:S01]  /*5430*/  FFMA R27, R21, R37.reuse, R8 ;  /* 0x00000025151b7223 */ /* 0x080fe20000000008 */
[-C--:B------:R-:W-:Y:S01]  /*5440*/  FFMA R33, R49, R37.reuse, R10 ;  /* 0x0000002531217223 */ /* 0x080fe2000000000a */
[----:B------:R-:W-:Y:S01]  /*5450*/  IADD3.X R85, R6, UR7, RZ, P0, !PT ;  /* 0x0000000706557c10 */ /* 0x000fe200087fe4ff */
[----:B------:R-:W-:Y:S01]  /*5460*/  FFMA R37, R41, R37, R36 ;  /* 0x0000002529257223 */ /* 0x000fe20000000024 */
[----:B------:R-:W-:Y:S01]  /*5470*/  ISETP.GE.U32.AND P0, PT, R78, 0x180, PT ;  /* 0x000001804e00780c */ /* 0x000fe20003f06070 */
[-C--:B------:R-:W-:Y:S01]  /*5480*/  FFMA R30, R22, R38.reuse, R27 ;  /* 0x00000026161e7223 */ /* 0x080fe2000000001b */
[-C--:B------:R-:W-:Y:S01]  /*5490*/  FFMA R26, R50, R38.reuse, R33 ;  /* 0x00000026321a7223 */ /* 0x080fe20000000021 */
[----:B------:R-:W-:Y:S01]  /*54a0*/  FFMA R10, R42, R38, R37 ;  /* 0x000000262a0a7223 */ /* 0x000fe20000000025 */
[----:B------:R-:W-:Y:S01]  /*54b0*/  IADD3 R36, P1, R3, UR6, RZ ;  /* 0x0000000603247c10 */ /* 0x000fe2000ff3e0ff */
[-C--:B------:R-:W-:Y:S01]  /*54c0*/  FFMA R30, R23, R39.reuse, R30 ;  /* 0x00000027171e7223 */ /* 0x080fe2000000001e */
[C---:B------:R-:W-:Y:S01]  /*54d0*/  LEA R27, R70.reuse, R72, 0xe ;  /* 0x00000048461b7211 */ /* 0x040fe200078e70ff */
[-C--:B------:R-:W-:Y:S01]  /*54e0*/  FFMA R26, R51, R39.reuse, R26 ;  /* 0x00000027331a7223 */ /* 0x080fe2000000001a */
[-C--:B------:R-:W-:Y:S01]  /*54f0*/  FFMA R14, R47, R39.reuse, R14 ;  /* 0x000000272f0e7223 */ /* 0x080fe2000000000e */
[----:B------:R-:W-:Y:S01]  /*5500*/  FFMA R10, R43, R39, R10 ;  /* 0x000000272b0a7223 */ /* 0x000fe2000000000a */
[----:B------:R-:W-:Y:S01]  /*5510*/  IADD3.X R37, R5, UR7, RZ, P1, !PT ;  /* 0x0000000705257c10 */ /* 0x000fe20008ffe4ff */
[----:B------:R-:W2:Y:S01]  /*5520*/  LDS.128 R32, [R76+0x3f0] ;  /* 0x0003f0004c207984 */ /* 0x000ea20000000c00 */
[----:B------:R-:W-:-:S03]  /*5530*/  LEA R39, R70, R77, 0xe ;  /* 0x0000004d46277211 */ /* 0x000fc600078e70ff */
[----:B------:R-:W-:Y:S06]  /*5540*/  BAR.SYNC 0x0 ;  /* 0x0000000000007b1d */ /* 0x000fec0000000000 */
[----:B------:R-:W-:Y:S01]  /*5550*/  IADD3 R80, P1, R0, UR6, RZ ;  /* 0x0000000600507c10 */ /* 0x000fe2000ff3e0ff */
[----:B------:R-:W-:Y:S01]  /*5560*/  @!PT LDS RZ, [RZ] ;  /* 0x00000000fffff984 */ /* 0x000fe20000000800 */
[----:B------:R-:W-:Y:S01]  /*5570*/  @!PT LDS RZ, [RZ] ;  /* 0x00000000fffff984 */ /* 0x000fe20000000800 */
[----:B------:R-:W-:Y:S01]  /*5580*/  @!PT LDS RZ, [RZ] ;  /* 0x00000000fffff984 */ /* 0x000fe20000000800 */
[----:B------:R3:W-:Y:S01]  /*5590*/  LDGSTS.E.BYPASS.128 [R27], [R84.64], !P0 ;  /* 0x00000000541b7fae */ /* 0x0007e2000c101c4a */
[-C--:B-1----:R-:W-:Y:S01]  /*55a0*/  FFMA R24, R48, R16.reuse, R81 ;  /* 0x0000001030187223 */ /* 0x082fe20000000051 */
[-C--:B------:R-:W-:Y:S01]  /*55b0*/  FFMA R12, R20, R16.reuse, R79 ;  /* 0x00000010140c7223 */ /* 0x080fe2000000004f */
[-C--:B------:R-:W-:Y:S01]  /*55c0*/  FFMA R28, R44, R16.reuse, R11 ;  /* 0x000000102c1c7223 */ /* 0x080fe2000000000b */
[----:B------:R1:W-:Y:S01]  /*55d0*/  LDGSTS.E.BYPASS.128 [R39], [R36.64], !P0 ;  /* 0x0000000024277fae */ /* 0x0003e2000c101c4a */
[----:B------:R-:W-:Y:S01]  /*55e0*/  IADD3.X R81, R2, UR7, RZ, P1, !PT ;  /* 0x0000000702517c10 */ /* 0x000fe20008ffe4ff */
[----:B------:R-:W-:Y:S01]  /*55f0*/  FFMA R16, R40, R16, R15 ;  /* 0x0000001028107223 */ /* 0x000fe2000000000f */
[----:B------:R-:W-:Y:S01]  /*5600*/  LEA R8, R70, R75, 0xe ;  /* 0x0000004b46087211 */ /* 0x000fe200078e70ff */
[-C--:B------:R-:W-:Y:S01]  /*5610*/  FFMA R79, R21, R17.reuse, R12 ;  /* 0x00000011154f7223 */ /* 0x080fe2000000000c */
[-C--:B------:R-:W-:Y:S01]  /*5620*/  FFMA R11, R49, R17.reuse, R24 ;  /* 0x00000011310b7223 */ /* 0x080fe20000000018 */
[-C--:B------:R-:W-:Y:S01]  /*5630*/  FFMA R15, R45, R17.reuse, R28 ;  /* 0x000000112d0f7223 */ /* 0x080fe2000000001c */
[----:B---3--:R-:W-:Y:S01]  /*5640*/  FFMA R85, R41, R17, R16 ;  /* 0x0000001129557223 */ /* 0x008fe20000000010 */
[----:B------:R3:W-:Y:S01]  /*5650*/  LDGSTS.E.BYPASS.128 [R8], [R80.64], !P0 ;  /* 0x0000000050087fae */ /* 0x0007e2000c101c4a */
[-C--:B------:R-:W-:Y:S01]  /*5660*/  FFMA R28, R22, R18.reuse, R79 ;  /* 0x00000012161c7223 */ /* 0x080fe2000000004f */
[-C--:B------:R-:W-:Y:S01]  /*5670*/  FFMA R24, R50, R18.reuse, R11 ;  /* 0x0000001232187223 */ /* 0x080fe2000000000b */
[----:B-1----:R-:W-:Y:S01]  /*5680*/  IADD3 R36, P1, R56, UR6, RZ ;  /* 0x0000000638247c10 */ /* 0x002fe2000ff3e0ff */
[-C--:B------:R-:W-:Y:S01]  /*5690*/  FFMA R12, R46, R18.reuse, R15 ;  /* 0x000000122e0c7223 */ /* 0x080fe2000000000f */
[----:B------:R-:W-:Y:S01]  /*56a0*/  FFMA R18, R42, R18, R85 ;  /* 0x000000122a127223 */ /* 0x000fe20000000055 */
[-C--:B------:R-:W-:Y:S01]  /*56b0*/  FFMA R28, R23, R19.reuse, R28 ;  /* 0x00000013171c7223 */ /* 0x080fe2000000001c */
[----:B------:R-:W-:Y:S01]  /*56c0*/  IADD3.X R37, R7, UR7, RZ, P1, !PT ;  /* 0x0000000707257c10 */ /* 0x000fe20008ffe4ff */
[-C--:B------:R-:W-:Y:S01]  /*56d0*/  FFMA R24, R51, R19.reuse, R24 ;  /* 0x0000001333187223 */ /* 0x080fe20000000018 */
[----:B------:R-:W-:Y:S01]  /*56e0*/  IADD3 R16, P1, R58, UR6, RZ ;  /* 0x000000063a107c10 */ /* 0x000fe2000ff3e0ff */
[----:B------:R-:W-:-:S02]  /*56f0*/  FFMA R12, R47, R19, R12 ;  /* 0x000000132f0c7223 */ /* 0x000fc4000000000c */
[----:B------:R1:W-:Y:S01]  /*5700*/  LDGSTS.E.BYPASS.128 [R87], [R36.64], !P0 ;  /* 0x0000000024577fae */ /* 0x0003e2000c101c4a */
[----:B------:R-:W-:Y:S02]  /*5710*/  IADD3.X R17, R57, UR7, RZ, P1, !PT ;  /* 0x0000000739117c10 */ /* 0x000fe40008ffe4ff */
[----:B---3--:R-:W-:Y:S01]  /*5720*/  IADD3 R80, P1, R60, UR6, RZ ;  /* 0x000000063c507c10 */ /* 0x008fe2000ff3e0ff */
[----:B------:R-:W0:Y:S01]  /*5730*/  LDGDEPBAR ;  /* 0x00000000000079af */ /* 0x000e220000000000 */
[-C--:B--2---:R-:W-:Y:S01]  /*5740*/  FFMA R20, R20, R32.reuse, R55 ;  /* 0x0000002014147223 */ /* 0x084fe20000000037 */
[-C--:B------:R-:W-:Y:S01]  /*5750*/  FFMA R48, R48, R32.reuse, R53 ;  /* 0x0000002030307223 */ /* 0x080fe20000000035 */
[----:B------:R-:W-:Y:S01]  /*5760*/  IADD3.X R81, R59, UR7, RZ, P1, !PT ;  /* 0x000000073b517c10 */ /* 0x000fe20008ffe4ff */
[----:B------:R2:W-:Y:S01]  /*5770*/  LDGSTS.E.BYPASS.128 [R27+0x8000], [R16.64], !P0 ;  /* 0x08000000101b7fae */ /* 0x0005e2000c101c4a */
[----:B------:R-:W-:Y:S01]  /*5780*/  IADD3 R88, P1, R62, UR6, RZ ;  /* 0x000000063e587c10 */ /* 0x000fe2000ff3e0ff */
[-C--:B------:R-:W-:Y:S01]  /*5790*/  FFMA R44, R44, R32.reuse, R83 ;  /* 0x000000202c2c7223 */ /* 0x080fe20000000053 */
[----:B------:R-:W-:Y:S01]  /*57a0*/  FFMA R32, R40, R32, R31 ;  /* 0x0000002028207223 */ /* 0x000fe2000000001f */
[----:B------:R3:W-:Y:S01]  /*57b0*/  LDGSTS.E.BYPASS.128 [R39+0x8000], [R80.64], !P0 ;  /* 0x0800000050277fae */ /* 0x0007e2000c101c4a */
[----:B------:R-:W-:Y:S01]  /*57c0*/  IADD3.X R89, R61, UR7, RZ, P1, !PT ;  /* 0x000000073d597c10 */ /* 0x000fe20008ffe4ff */
[-C--:B------:R-:W-:Y:S01]  /*57d0*/  FFMA R21, R21, R33.reuse, R20 ;  /* 0x0000002115157223 */ /* 0x080fe20000000014 */
[----:B-1----:R-:W-:Y:S01]  /*57e0*/  IADD3 R36, P1, R64, UR6, RZ ;  /* 0x0000000640247c10 */ /* 0x002fe2000ff3e0ff */
[-C--:B------:R-:W-:Y:S01]  /*57f0*/  FFMA R49, R49, R33.reuse, R48 ;  /* 0x0000002131317223 */ /* 0x080fe20000000030 */
[-C--:B------:R-:W-:Y:S01]  /*5800*/  FFMA R45, R45, R33.reuse, R44 ;  /* 0x000000212d2d7223 */ /* 0x080fe2000000002c */
[----:B------:R1:W-:Y:S01]  /*5810*/  LDGSTS.E.BYPASS.128 [R8+0x8000], [R88.64], !P0 ;  /* 0x0800000058087fae */ /* 0x0003e2000c101c4a */
[----:B------:R-:W-:Y:S01]  /*5820*/  IADD3.X R37, R63, UR7, RZ, P1, !PT ;  /* 0x000000073f257c10 */ /* 0x000fe20008ffe4ff */
[----:B------:R-:W-:Y:S01]  /*5830*/  FFMA R33, R41, R33, R32 ;  /* 0x0000002129217223 */ /* 0x000fe20000000020 */
[----:B------:R-:W-:Y:S01]  /*5840*/  UIADD3 UR6, UP0, UR6, 0x100, URZ ;  /* 0x0000010006067890 */ /* 0x000fe2000ff1e03f */
[-C--:B------:R-:W-:Y:S01]  /*5850*/  FFMA R22, R22, R34.reuse, R21 ;  /* 0x0000002216167223 */ /* 0x080fe20000000015 */
[-C--:B------:R-:W-:Y:S01]  /*5860*/  FFMA R50, R50, R34.reuse, R49 ;  /* 0x0000002232327223 */ /* 0x080fe20000000031 */
[----:B------:R3:W-:Y:S01]  /*5870*/  LDGSTS.E.BYPASS.128 [R87+0x8000], [R36.64], !P0 ;  /* 0x0800000024577fae */ /* 0x0007e2000c101c4a */
[----:B------:R-:W-:Y:S01]  /*5880*/  ISETP.GE.U32.AND P0, PT, R78, 0x1c0, PT ;  /* 0x000001c04e00780c */ /* 0x000fe20003f06070 */
[-C--:B------:R-:W-:Y:S01]  /*5890*/  FFMA R46, R46, R34.reuse, R45 ;  /* 0x000000222e2e7223 */ /* 0x080fe2000000002d */
[----:B------:R-:W-:Y:S01]  /*58a0*/  FFMA R34, R42, R34, R33 ;  /* 0x000000222a227223 */ /* 0x000fe20000000021 */
[----:B------:R-:W0:Y:S01]  /*58b0*/  LDGDEPBAR ;  /* 0x00000000000079af */ /* 0x000e220000000000 */
[----:B------:R-:W-:Y:S01]  /*58c0*/  UIADD3.X UR7, URZ, UR7, URZ, UP0, !UPT ;  /* 0x000000073f077290 */ /* 0x000fe200087fe43f */
[----:B-1----:R-:W-:Y:S01]  /*58d0*/  FFMA R8, R43, R19, R18 ;  /* 0x000000132b087223 */ /* 0x002fe20000000012 */
[-C--:B------:R-:W-:Y:S01]  /*58e0*/  FFMA R31, R23, R35.reuse, R22 ;  /* 0x00000023171f7223 */ /* 0x080fe20000000016 */
[-C--:B--2---:R-:W-:Y:S01]  /*58f0*/  FFMA R27, R51, R35.reuse, R50 ;  /* 0x00000023331b7223 */ /* 0x084fe20000000032 */
[-C--:B------:R-:W-:Y:S01]  /*5900*/  FFMA R15, R47, R35.reuse, R46 ;  /* 0x000000232f0f7223 */ /* 0x080fe2000000002e */
[----:B------:R-:W-:Y:S01]  /*5910*/  FFMA R11, R43, R35, R34 ;  /* 0x000000232b0b7223 */ /* 0x000fe20000000022 */
[----:B------:R-:W-:-:S04]  /*5920*/  DEPBAR.LE SB0, 0x2 ;  /* 0x000080800000791a */ /* 0x000fc80000000000 */
[----:B------:R-:W-:Y:S06]  /*5930*/  BAR.SYNC 0x0 ;  /* 0x0000000000007b1d */ /* 0x000fec0000000000 */
[----:B---3--:R-:W-:Y:S01]  /*5940*/  @P0 CALL.REL.NOINC `(.L_x_0) ;  /* 0x0000001000000944 */ /* 0x008fe20003c00000 */
[----:B------:R-:W-:Y:S05]  /*5950*/  BRA `(.L_x_1) ;  /* 0xffffb4b000007947 */ /* 0x000fea000383ffff */
.L_x_0:
[----:B------:R-:W1:Y:S01]  /*5960*/  S2R R0, SR_TID.X ;  /* 0x0000000000007919 */ /* 0x000e620000002100 */
[----:B------:R-:W-:-:S04]  /*5970*/  DEPBAR.LE SB0, 0x0 ;  /* 0x000080000000791a */ /* 0x000fc80000000000 */
[----:B------:R-:W-:Y:S01]  /*5980*/  LOP3.LUT R65, R65, R74, RZ, 0xfc, !PT ;  /* 0x0000004a41417212 */ /* 0x000fe200078efcff */
[----:B------:R-:W-:Y:S06]  /*5990*/  BAR.SYNC 0x0 ;  /* 0x0000000000007b1d */ /* 0x000fec0000000000 */
[----:B------:R-:W-:Y:S02]  /*59a0*/  ISETP.GE.AND P0, PT, R65, 0x100, PT ;  /* 0x000001004100780c */ /* 0x000fe40003f06270 */
[----:B------:R-:W-:Y:S02]  /*59b0*/  LEA R4, R68, R65, 0x8 ;  /* 0x0000004144047211 */ /* 0x000fe400078e40ff */
[----:B------:R-:W-:-:S02]  /*59c0*/  ISETP.LT.AND P1, PT, R69, c[0x0][0x178], !P0 ;  /* 0x00005e0045007a0c */ /* 0x000fc40004721270 */
[----:B------:R-:W-:Y:S02]  /*59d0*/  ISETP.LT.AND P2, PT, R68, c[0x0][0x178], !P0 ;  /* 0x00005e0044007a0c */ /* 0x000fe40004741270 */
[C---:B------:R-:W-:Y:S02]  /*59e0*/  ISETP.LT.AND P3, PT, R67.reuse, c[0x0][0x178], !P0 ;  /* 0x00005e0043007a0c */ /* 0x040fe40004761270 */
[----:B------:R-:W-:Y:S02]  /*59f0*/  ISETP.LT.AND P0, PT, R66, c[0x0][0x178], !P0 ;  /* 0x00005e0042007a0c */ /* 0x000fe40004701270 */
[----:B-1----:R-:W-:Y:S02]  /*5a00*/  SHF.R.U32.HI R0, RZ, 0x4, R0 ;  /* 0x00000004ff007819 */ /* 0x002fe40000011600 */
[----:B------:R-:W-:Y:S02]  /*5a10*/  LEA R6, R67, R65, 0x8 ;  /* 0x0000004143067211 */ /* 0x000fe400078e40ff */
[----:B------:R-:W-:-:S05]  /*5a20*/  SGXT.U32 R3, R0, 0x4 ;  /* 0x000000040003781a */ /* 0x000fca0000000000 */
[----:B------:R-:W-:-:S05]  /*5a30*/  IMAD R0, R3, 0x110, R74 ;  /* 0x0000011003007824 */ /* 0x000fca00078e024a */
[----:B------:R-:W-:Y:S01]  /*5a40*/  SHF.L.U32 R2, R0, 0x2, RZ ;  /* 0x0000000200027819 */ /* 0x000fe200000006ff */
[----:B------:R1:W-:Y:S04]  /*5a50*/  STS.128 [R0.X4], R28 ;  /* 0x0000001c00007388 */ /* 0x0003e80000004c00 */
[----:B------:R-:W-:Y:S01]  /*5a60*/  IMAD R16, R3, -0x330, R2 ;  /* 0xfffffcd003107824 */ /* 0x000fe200078e0202 */
[----:B------:R-:W-:Y:S01]  /*5a70*/  STS.128 [R0.X4+0x110], R24 ;  /* 0x0001101800007388 */ /* 0x000fe20000004c00 */
[----:B------:R-:W-:-:S03]  /*5a80*/  LEA R2, R69, R65, 0x8 ;  /* 0x0000004145027211 */ /* 0x000fc600078e40ff */
[----:B------:R-:W-:Y:S04]  /*5a90*/  STS.128 [R0.X4+0x220], R12 ;  /* 0x0002200c00007388 */ /* 0x000fe80000004c00 */
[----:B------:R-:W-:Y:S01]  /*5aa0*/  STS.128 [R0.X4+0x330], R8 ;  /* 0x0003300800007388 */ /* 0x000fe20000004c00 */
[----:B-1----:R-:W-:-:S03]  /*5ab0*/  MOV R29, 0x4 ;  /* 0x00000004001d7802 */ /* 0x002fc60000000f00 */
[----:B------:R-:W-:Y:S06]  /*5ac0*/  BAR.SYNC 0x0 ;  /* 0x0000000000007b1d */ /* 0x000fec0000000000 */
[----:B------:R-:W1:Y:S01]  /*5ad0*/  LDS.128 R36, [R16] ;  /* 0x0000000010247984 */ /* 0x000e620000000c00 */
[----:B------:R-:W-:-:S03]  /*5ae0*/  IMAD.WIDE R2, R2, R29, c[0x0][0x170] ;  /* 0x00005c0002027625 */ /* 0x000fc600078e021d */
[----:B------:R-:W2:Y:S01]  /*5af0*/  LDS.128 R20, [R16+0x1100] ;  /* 0x0011000010147984 */ /* 0x000ea20000000c00 */
[----:B------:R-:W-:-:S03]  /*5b00*/  IMAD.WIDE R4, R4, R29, c[0x0][0x170] ;  /* 0x00005c0004047625 */ /* 0x000fc600078e021d */
[----:B------:R-:W3:Y:S01]  /*5b10*/  LDS.128 R32, [R16+0x2200] ;  /* 0x0022000010207984 */ /* 0x000ee20000000c00 */
[----:B------:R-:W-:-:S03]  /*5b20*/  IMAD.WIDE R6, R6, R29, c[0x0][0x170] ;  /* 0x00005c0006067625 */ /* 0x000fc600078e021d */
[----:B-1----:R1:W-:Y:S04]  /*5b30*/  @P1 STG.E.128 [R2.64], R36 ;  /* 0x0000002402001986 */ /* 0x0023e8000c101d0a */
[----:B--2---:R1:W-:Y:S04]  /*5b40*/  @P2 STG.E.128 [R4.64], R20 ;  /* 0x0000001404002986 */ /* 0x0043e8000c101d0a */
[----:B---3--:R1:W-:Y:S01]  /*5b50*/  @P3 STG.E.128 [R6.64], R32 ;  /* 0x0000002006003986 */ /* 0x0083e2000c101d0a */
[----:B------:R-:W-:Y:S05]  /*5b60*/  @!P0 EXIT ;  /* 0x000000000000894d */ /* 0x000fea0003800000 */
[----:B------:R-:W2:Y:S01]  /*5b70*/  LDS.128 R16, [R16+0x3300] ;  /* 0x0033000010107984 */ /* 0x000ea20000000c00 */
[----:B-1----:R-:W-:-:S05]  /*5b80*/  LEA R2, R66, R65, 0x8 ;  /* 0x0000004142027211 */ /* 0x002fca00078e40ff */
[----:B------:R-:W-:-:S05]  /*5b90*/  IMAD.WIDE R2, R2, R29, c[0x0][0x170] ;  /* 0x00005c0002027625 */ /* 0x000fca00078e021d */
[----:B--2---:R-:W-:Y:S01]  /*5ba0*/  STG.E.128 [R2.64], R16 ;  /* 0x0000001002007986 */ /* 0x004fe2000c101d0a */
[----:B------:R-:W-:Y:S05]  /*5bb0*/  EXIT ;  /* 0x000000000000794d */ /* 0x000fea0003800000 */
.L_x_2:
[----:B------:R-:W-:-:S00]  /*5bc0*/  BRA `(.L_x_2) ;  /* 0xfffffff000007947 */ /* 0x000fc0000383ffff */
[----:B------:R-:W-:-:S00]  /*5bd0*/  NOP ;  /* 0x0000000000007918 */ /* 0x000fc00000000000 */
        /* <DEDUP_REMOVED lines=10> */
.L_x_3:


//--------------------- .nv.shared.triton_mm      --------------------------
	.section	.nv.shared.triton_mm,"aw",@nobits
	.align	16
